// auto-generated by cutlass_sweep.conv — config: {"arch": "sm_90", "cluster_m": 2, "cluster_n": 1, "conv_kind": "fprop", "dtype": "bf16", "ndim": 2, "tile_k": 32, "tile_m": 64, "tile_n": 128}
#include "cutlass/cutlass.h"
#include "cute/tensor.hpp"
#include "cutlass/kernel_hardware_info.hpp"
#include "cutlass/conv/convolution.h"
#include "cutlass/conv/dispatch_policy.hpp"
#include "cutlass/conv/collective/collective_builder.hpp"
#include "cutlass/conv/kernel/conv_universal.hpp"
#include "cutlass/conv/device/conv_universal_adapter.hpp"
#include "cutlass/epilogue/collective/collective_builder.hpp"

using namespace cute;
using Elem = cutlass::bfloat16_t;
using Acc  = float;
using LayoutAB = cutlass::layout::TensorNHWC;
using LayoutC  = cutlass::layout::TensorNHWC;
constexpr auto ConvOp = cutlass::conv::Operator::kFprop;
using TileShape    = Shape<_64, _128, Shape<_32>>;
using ClusterShape = Shape<_2, _1, _1>;

using CollectiveEpilogue = typename cutlass::epilogue::collective::CollectiveBuilder<
    cutlass::arch::Sm90, cutlass::arch::OpClassTensorOp,
    TileShape, ClusterShape,
    cutlass::epilogue::collective::EpilogueTileAuto,
    Acc, Acc,
    Elem, LayoutC, 128 / cutlass::sizeof_bits<Elem>::value,
    Elem, LayoutC, 128 / cutlass::sizeof_bits<Elem>::value,
    cutlass::epilogue::collective::EpilogueScheduleAuto
  >::CollectiveOp;

using CollectiveMainloop = typename cutlass::conv::collective::CollectiveBuilder<
    cutlass::arch::Sm90, cutlass::arch::OpClassTensorOp, ConvOp,
    Elem, LayoutAB, 128 / cutlass::sizeof_bits<Elem>::value,
    Elem, LayoutAB, 128 / cutlass::sizeof_bits<Elem>::value,
    Acc,
    TileShape, ClusterShape,
    cutlass::conv::collective::StageCountAutoCarveout<
        static_cast<int>(sizeof(typename CollectiveEpilogue::SharedStorage))>,
    cutlass::conv::collective::KernelScheduleAuto
  >::CollectiveOp;

using ProblemShape = cutlass::conv::ConvProblemShape<
    ConvOp, CollectiveMainloop::DispatchPolicy::NumSpatialDimensions>;
using ConvKernel = cutlass::conv::kernel::ConvUniversal<
    ProblemShape, CollectiveMainloop, CollectiveEpilogue>;
using Conv = cutlass::conv::device::ConvUniversalAdapter<ConvKernel>;

auto* _anchor = &cutlass::device_kernel<ConvKernel>;


// ===== COMPILED SASS (sm_90a) =====

	.target	sm_90a

	.elftype	@"ET_EXEC"


//--------------------- .note.nv.tkinfo           --------------------------
	.section	.note.nv.tkinfo,"",@"SHT_NOTE"
	.sectionflags	@"SHF_NOTE_NV_TKINFO"
	.tkinfo
        /*0018*/ 	.word	0x00000002
        /*0030*/ 	.string	""
        /*0030*/ 	.string	"ptxas"
        /*0030*/ 	.string	"Cuda compilation tools, release 13.0, V13.0.88"
        /*0030*/ 	.string	"Build cuda_13.0.r13.0/compiler.36424714_0"
        /*0030*/ 	.string	"-arch sm_90a -m 64 "



//--------------------- .note.nv.cuinfo           --------------------------
	.section	.note.nv.cuinfo,"",@"SHT_NOTE"
	.sectionflags	@"SHF_NOTE_NV_CUINFO"
        /*0018*/ 	.short	0x0002
        /*001a*/ 	.short	0x005a
        /*001c*/ 	.short	0x0082
	.zero		2


//--------------------- .nv.info                  --------------------------
	.section	.nv.info,"",@"SHT_CUDA_INFO"
	.align	4


	//----- nvinfo : EIATTR_REGCOUNT
	.align		4
        /*0000*/ 	.byte	0x04, 0x2f
        /*0002*/ 	.short	(.L_12 - .L_11)
	.align		4
.L_11:
        /*0004*/ 	.word	index@(_ZN7cutlass13device_kernelINS_4conv6kernel13ConvUniversalINS1_16ConvProblemShapeILNS1_8OperatorE0ELi2EEENS1_10collective14CollectiveConvINS1_46MainloopSm90TmaGmmaWarpSpecializedImplicitGemmILS5_0ELi18ELi2EN4cute5tupleIJNSA_1CILi2EEENSC_ILi1EEESE_EEENS1_36KernelImplicitTmaWarpSpecializedSm90ELi1EEENSB_IJNSC_ILi64EEENSC_ILi128EEENSB_IJNSC_ILi32EEEEEEEEENS_10bfloat16_tESN_NSA_8TiledMMAINSA_8MMA_AtomIJNSA_4SM904GMMA28MMA_64x128x16_F32BF16BF16_SSILNSR_5MajorE0ELST_0ELNSR_7ScaleInE1ELSU_1EEEEEENSA_6LayoutINSB_IJSE_SE_SE_EEENSB_IJNSC_ILi0EEESZ_SZ_EEEEENSB_IJNSA_10UnderscoreES12_S12_EEEEENS7_6detail26Sm90ImplicitGemmTileTraitsINSA_20SM90_TMA_LOAD_IM2COLENSA_14ComposedLayoutINSA_7SwizzleILi2ELi4ELi3EEENSA_18smem_ptr_flag_bitsILi16EEENSX_INSB_IJNSB_IJNSC_ILi8EEES1D_EEENSB_IJSK_SE_EEENSB_IJSE_NSC_ILi18EEEEEEEEENSB_IJNSB_IJSK_NSC_ILi256EEEEEENSB_IJSE_SZ_EEENSB_IJSZ_NSC_ILi2048EEEEEEEEEEEEEvEENS16_INSA_23SM90_TMA_LOAD_MULTICASTENS18_IS1A_S1C_NSX_INSB_IJNSB_IJS1D_NSC_ILi16EEEEEES1F_S1H_EEENSB_IJS1K_S1L_NSB_IJSZ_NSC_ILi4096EEEEEEEEEEEEEvEEEENS_8epilogue10collective6detail29Sm90TmaWarpSpecializedAdapterINS24_15DefaultEpilogueISN_NSB_IJNSB_IJlllEEESE_SZ_EEES29_NS23_6thread17LinearCombinationISN_Li1EffLNS2A_9ScaleType4KindE0ELNS_15FloatRoundStyleE2ESN_EENS_4gemm15EpilogueDefaultEEEEEvvEEEEvNT_6ParamsE)
        /*0008*/ 	.word	0x0000005a


	//----- nvinfo : EIATTR_FRAME_SIZE
	.align		4
.L_12:
        /*000c*/ 	.byte	0x04, 0x11
        /*000e*/ 	.short	(.L_14 - .L_13)
	.align		4
.L_13:
        /*0010*/ 	.word	index@(_ZN7cutlass13device_kernelINS_4conv6kernel13ConvUniversalINS1_16ConvProblemShapeILNS1_8OperatorE0ELi2EEENS1_10collective14CollectiveConvINS1_46MainloopSm90TmaGmmaWarpSpecializedImplicitGemmILS5_0ELi18ELi2EN4cute5tupleIJNSA_1CILi2EEENSC_ILi1EEESE_EEENS1_36KernelImplicitTmaWarpSpecializedSm90ELi1EEENSB_IJNSC_ILi64EEENSC_ILi128EEENSB_IJNSC_ILi32EEEEEEEEENS_10bfloat16_tESN_NSA_8TiledMMAINSA_8MMA_AtomIJNSA_4SM904GMMA28MMA_64x128x16_F32BF16BF16_SSILNSR_5MajorE0ELST_0ELNSR_7ScaleInE1ELSU_1EEEEEENSA_6LayoutINSB_IJSE_SE_SE_EEENSB_IJNSC_ILi0EEESZ_SZ_EEEEENSB_IJNSA_10UnderscoreES12_S12_EEEEENS7_6detail26Sm90ImplicitGemmTileTraitsINSA_20SM90_TMA_LOAD_IM2COLENSA_14ComposedLayoutINSA_7SwizzleILi2ELi4ELi3EEENSA_18smem_ptr_flag_bitsILi16EEENSX_INSB_IJNSB_IJNSC_ILi8EEES1D_EEENSB_IJSK_SE_EEENSB_IJSE_NSC_ILi18EEEEEEEEENSB_IJNSB_IJSK_NSC_ILi256EEEEEENSB_IJSE_SZ_EEENSB_IJSZ_NSC_ILi2048EEEEEEEEEEEEEvEENS16_INSA_23SM90_TMA_LOAD_MULTICASTENS18_IS1A_S1C_NSX_INSB_IJNSB_IJS1D_NSC_ILi16EEEEEES1F_S1H_EEENSB_IJS1K_S1L_NSB_IJSZ_NSC_ILi4096EEEEEEEEEEEEEvEEEENS_8epilogue10collective6detail29Sm90TmaWarpSpecializedAdapterINS24_15DefaultEpilogueISN_NSB_IJNSB_IJlllEEESE_SZ_EEES29_NS23_6thread17LinearCombinationISN_Li1EffLNS2A_9ScaleType4KindE0ELNS_15FloatRoundStyleE2ESN_EENS_4gemm15EpilogueDefaultEEEEEvvEEEEvNT_6ParamsE)
        /*0014*/ 	.word	0x00000000


	//----- nvinfo : EIATTR_MIN_STACK_SIZE
	.align		4
.L_14:
        /*0018*/ 	.byte	0x04, 0x12
        /*001a*/ 	.short	(.L_16 - .L_15)
	.align		4
.L_15:
        /*001c*/ 	.word	index@(_ZN7cutlass13device_kernelINS_4conv6kernel13ConvUniversalINS1_16ConvProblemShapeILNS1_8OperatorE0ELi2EEENS1_10collective14CollectiveConvINS1_46MainloopSm90TmaGmmaWarpSpecializedImplicitGemmILS5_0ELi18ELi2EN4cute5tupleIJNSA_1CILi2EEENSC_ILi1EEESE_EEENS1_36KernelImplicitTmaWarpSpecializedSm90ELi1EEENSB_IJNSC_ILi64EEENSC_ILi128EEENSB_IJNSC_ILi32EEEEEEEEENS_10bfloat16_tESN_NSA_8TiledMMAINSA_8MMA_AtomIJNSA_4SM904GMMA28MMA_64x128x16_F32BF16BF16_SSILNSR_5MajorE0ELST_0ELNSR_7ScaleInE1ELSU_1EEEEEENSA_6LayoutINSB_IJSE_SE_SE_EEENSB_IJNSC_ILi0EEESZ_SZ_EEEEENSB_IJNSA_10UnderscoreES12_S12_EEEEENS7_6detail26Sm90ImplicitGemmTileTraitsINSA_20SM90_TMA_LOAD_IM2COLENSA_14ComposedLayoutINSA_7SwizzleILi2ELi4ELi3EEENSA_18smem_ptr_flag_bitsILi16EEENSX_INSB_IJNSB_IJNSC_ILi8EEES1D_EEENSB_IJSK_SE_EEENSB_IJSE_NSC_ILi18EEEEEEEEENSB_IJNSB_IJSK_NSC_ILi256EEEEEENSB_IJSE_SZ_EEENSB_IJSZ_NSC_ILi2048EEEEEEEEEEEEEvEENS16_INSA_23SM90_TMA_LOAD_MULTICASTENS18_IS1A_S1C_NSX_INSB_IJNSB_IJS1D_NSC_ILi16EEEEEES1F_S1H_EEENSB_IJS1K_S1L_NSB_IJSZ_NSC_ILi4096EEEEEEEEEEEEEvEEEENS_8epilogue10collective6detail29Sm90TmaWarpSpecializedAdapterINS24_15DefaultEpilogueISN_NSB_IJNSB_IJlllEEESE_SZ_EEES29_NS23_6thread17LinearCombinationISN_Li1EffLNS2A_9ScaleType4KindE0ELNS_15FloatRoundStyleE2ESN_EENS_4gemm15EpilogueDefaultEEEEEvvEEEEvNT_6ParamsE)
        /*0020*/ 	.word	0x00000000
.L_16:


//--------------------- .nv.compat                --------------------------
	.section	.nv.compat,"",@"SHT_CUDA_COMPAT_INFO"
	.align	4
        /*0000*/ 	.byte	0x02, 0x09, 0x01, 0x00, 0x02, 0x02, 0x04, 0x00, 0x02, 0x05, 0x05, 0x00, 0x03, 0x07, 0x01, 0x01
        /*0010*/ 	.byte	0x02, 0x03, 0x01, 0x00, 0x02, 0x06, 0x01, 0x00, 0x04, 0x0b, 0x08, 0x00, 0x00, 0x00, 0x00, 0x00
        /*0020*/ 	.byte	0x00, 0x00, 0x00, 0x00


//--------------------- .nv.info._ZN7cutlass13device_kernelINS_4conv6kernel13ConvUniversalINS1_16ConvProblemShapeILNS1_8OperatorE0ELi2EEENS1_10collective14CollectiveConvINS1_46MainloopSm90TmaGmmaWarpSpecializedImplicitGemmILS5_0ELi18ELi2EN4cute5tupleIJNSA_1CILi2EEENSC_ILi1EEESE_EEENS1_36KernelImplicitTmaWarpSpecializedSm90ELi1EEENSB_IJNSC_ILi64EEENSC_ILi128EEENSB_IJNSC_ILi32EEEEEEEEENS_10bfloat16_tESN_NSA_8TiledMMAINSA_8MMA_AtomIJNSA_4SM904GMMA28MMA_64x128x16_F32BF16BF16_SSILNSR_5MajorE0ELST_0ELNSR_7ScaleInE1ELSU_1EEEEEENSA_6LayoutINSB_IJSE_SE_SE_EEENSB_IJNSC_ILi0EEESZ_SZ_EEEEENSB_IJNSA_10UnderscoreES12_S12_EEEEENS7_6detail26Sm90ImplicitGemmTileTraitsINSA_20SM90_TMA_LOAD_IM2COLENSA_14ComposedLayoutINSA_7SwizzleILi2ELi4ELi3EEENSA_18smem_ptr_flag_bitsILi16EEENSX_INSB_IJNSB_IJNSC_ILi8EEES1D_EEENSB_IJSK_SE_EEENSB_IJSE_NSC_ILi18EEEEEEEEENSB_IJNSB_IJSK_NSC_ILi256EEEEEENSB_IJSE_SZ_EEENSB_IJSZ_NSC_ILi2048EEEEEEEEEEEEEvEENS16_INSA_23SM90_TMA_LOAD_MULTICASTENS18_IS1A_S1C_NSX_INSB_IJNSB_IJS1D_NSC_ILi16EEEEEES1F_S1H_EEENSB_IJS1K_S1L_NSB_IJSZ_NSC_ILi4096EEEEEEEEEEEEEvEEEENS_8epilogue10collective6detail29Sm90TmaWarpSpecializedAdapterINS24_15DefaultEpilogueISN_NSB_IJNSB_IJlllEEESE_SZ_EEES29_NS23_6thread17LinearCombinationISN_Li1EffLNS2A_9ScaleType4KindE0ELNS_15FloatRoundStyleE2ESN_EENS_4gemm15EpilogueDefaultEEEEEvvEEEEvNT_6ParamsE --------------------------
	.section	.nv.info._ZN7cutlass13device_kernelINS_4conv6kernel13ConvUniversalINS1_16ConvProblemShapeILNS1_8OperatorE0ELi2EEENS1_10collective14CollectiveConvINS1_46MainloopSm90TmaGmmaWarpSpecializedImplicitGemmILS5_0ELi18ELi2EN4cute5tupleIJNSA_1CILi2EEENSC_ILi1EEESE_EEENS1_36KernelImplicitTmaWarpSpecializedSm90ELi1EEENSB_IJNSC_ILi64EEENSC_ILi128EEENSB_IJNSC_ILi32EEEEEEEEENS_10bfloat16_tESN_NSA_8TiledMMAINSA_8MMA_AtomIJNSA_4SM904GMMA28MMA_64x128x16_F32BF16BF16_SSILNSR_5MajorE0ELST_0ELNSR_7ScaleInE1ELSU_1EEEEEENSA_6LayoutINSB_IJSE_SE_SE_EEENSB_IJNSC_ILi0EEESZ_SZ_EEEEENSB_IJNSA_10UnderscoreES12_S12_EEEEENS7_6detail26Sm90ImplicitGemmTileTraitsINSA_20SM90_TMA_LOAD_IM2COLENSA_14ComposedLayoutINSA_7SwizzleILi2ELi4ELi3EEENSA_18smem_ptr_flag_bitsILi16EEENSX_INSB_IJNSB_IJNSC_ILi8EEES1D_EEENSB_IJSK_SE_EEENSB_IJSE_NSC_ILi18EEEEEEEEENSB_IJNSB_IJSK_NSC_ILi256EEEEEENSB_IJSE_SZ_EEENSB_IJSZ_NSC_ILi2048EEEEEEEEEEEEEvEENS16_INSA_23SM90_TMA_LOAD_MULTICASTENS18_IS1A_S1C_NSX_INSB_IJNSB_IJS1D_NSC_ILi16EEEEEES1F_S1H_EEENSB_IJS1K_S1L_NSB_IJSZ_NSC_ILi4096EEEEEEEEEEEEEvEEEENS_8epilogue10collective6detail29Sm90TmaWarpSpecializedAdapterINS24_15DefaultEpilogueISN_NSB_IJNSB_IJlllEEESE_SZ_EEES29_NS23_6thread17LinearCombinationISN_Li1EffLNS2A_9ScaleType4KindE0ELNS_15FloatRoundStyleE2ESN_EENS_4gemm15EpilogueDefaultEEEEEvvEEEEvNT_6ParamsE,"",@"SHT_CUDA_INFO"
	.sectionflags	@""
	.align	4


	//----- nvinfo : EIATTR_CUDA_API_VERSION
	.align		4
        /*0000*/ 	.byte	0x04, 0x37
        /*0002*/ 	.short	(.L_18 - .L_17)
.L_17:
        /*0004*/ 	.word	0x00000082


	//----- nvinfo : EIATTR_KPARAM_INFO
	.align		4
.L_18:
        /*0008*/ 	.byte	0x04, 0x17
        /*000a*/ 	.short	(.L_20 - .L_19)
.L_19:
        /*000c*/ 	.word	0x00000000
        /*0010*/ 	.short	0x0000
        /*0012*/ 	.short	0x0070
        /*0014*/ 	.byte	0x00, 0xf0, 0x01, 0x0e


	//----- nvinfo : EIATTR_SPARSE_MMA_MASK
	.align		4
.L_20:
        /*0018*/ 	.byte	0x03, 0x50
        /*001a*/ 	.short	0x0000


	//----- nvinfo : EIATTR_MAXREG_COUNT
	.align		4
        /*001c*/ 	.byte	0x03, 0x1b
        /*001e*/ 	.short	0x00ff


	//----- nvinfo : EIATTR_NUM_BARRIERS
	.align		4
        /*0020*/ 	.byte	0x02, 0x4c
        /*0022*/ 	.byte	0x01
	.zero		1


	//----- nvinfo : EIATTR_MERCURY_ISA_VERSION
	.align		4
        /*0024*/ 	.byte	0x03, 0x5f
        /*0026*/ 	.short	0x0101


	//----- nvinfo : EIATTR_COOP_GROUP_MASK_REGIDS
	.align		4
        /*0028*/ 	.byte	0x04, 0x29
        /*002a*/ 	.short	(.L_22 - .L_21)


	//   ....[0]....
.L_21:
        /*002c*/ 	.word	0xffffffff


	//   ....[1]....
        /*0030*/ 	.word	0xffffffff


	//   ....[2]....
        /*0034*/ 	.word	0xffffffff


	//   ....[3]....
        /*0038*/ 	.word	0xffffffff


	//----- nvinfo : EIATTR_COOP_GROUP_INSTR_OFFSETS
	.align		4
.L_22:
        /*003c*/ 	.byte	0x04, 0x28
        /*003e*/ 	.short	(.L_24 - .L_23)


	//   ....[0]....
.L_23:
        /*0040*/ 	.word	0x00000070


	//   ....[1]....
        /*0044*/ 	.word	0x00000080


	//   ....[2]....
        /*0048*/ 	.word	0x00000140


	//   ....[3]....
        /*004c*/ 	.word	0x00000890


	//----- nvinfo : EIATTR_MBARRIER_INSTR_OFFSETS
	.align		4
.L_24:
        /*0050*/ 	.byte	0x04, 0x39
        /*0052*/ 	.short	(.L_26 - .L_25)


	//   ....[0]....
.L_25:
        /*0054*/ 	.word	0x00000310
        /*0058*/ 	.word	0x000000ff
        /*005c*/ 	.word	0x00036000
        /*0060*/ 	.short	0x0100
        /*0062*/ 	.byte	0x08
	.zero		1


	//   ....[1]....
        /*0064*/ 	.word	0x00000320
        /*0068*/ 	.word	0x000000ff
        /*006c*/ 	.word	0x00036090
        /*0070*/ 	.short	0x0100
        /*0072*/ 	.byte	0x08
	.zero		1


	//   ....[2]....
        /*0074*/ 	.word	0x00000330
        /*0078*/ 	.word	0x000000ff
        /*007c*/ 	.word	0x00036008
        /*0080*/ 	.short	0x0100
        /*0082*/ 	.byte	0x08
	.zero		1


	//   ....[3]....
        /*0084*/ 	.word	0x00000340
        /*0088*/ 	.word	0x000000ff
        /*008c*/ 	.word	0x00036098
        /*0090*/ 	.short	0x0100
        /*0092*/ 	.byte	0x08
	.zero		1


	//   ....[4]....
        /*0094*/ 	.word	0x00000350
        /*0098*/ 	.word	0x000000ff
        /*009c*/ 	.word	0x00036010
        /*00a0*/ 	.short	0x0100
        /*00a2*/ 	.byte	0x08
	.zero		1


	//   ....[5]....
        /*00a4*/ 	.word	0x00000360
        /*00a8*/ 	.word	0x000000ff
        /*00ac*/ 	.word	0x000360a0
        /*00b0*/ 	.short	0x0100
        /*00b2*/ 	.byte	0x08
	.zero		1


	//   ....[6]....
        /*00b4*/ 	.word	0x00000370
        /*00b8*/ 	.word	0x000000ff
        /*00bc*/ 	.word	0x00036018
        /*00c0*/ 	.short	0x0100
        /*00c2*/ 	.byte	0x08
	.zero		1


	//   ....[7]....
        /*00c4*/ 	.word	0x00000380
        /*00c8*/ 	.word	0x000000ff
        /*00cc*/ 	.word	0x000360a8
        /*00d0*/ 	.short	0x0100
        /*00d2*/ 	.byte	0x08
	.zero		1


	//   ....[8]....
        /*00d4*/ 	.word	0x00000390
        /*00d8*/ 	.word	0x000000ff
        /*00dc*/ 	.word	0x00036020
        /*00e0*/ 	.short	0x0100
        /*00e2*/ 	.byte	0x08
	.zero		1


	//   ....[9]....
        /*00e4*/ 	.word	0x000003a0
        /*00e8*/ 	.word	0x000000ff
        /*00ec*/ 	.word	0x000360b0
        /*00f0*/ 	.short	0x0100
        /*00f2*/ 	.byte	0x08
	.zero		1


	//   ....[10]....
        /*00f4*/ 	.word	0x000003b0
        /*00f8*/ 	.word	0x000000ff
        /*00fc*/ 	.word	0x00036028
        /*0100*/ 	.short	0x0100
        /*0102*/ 	.byte	0x08
	.zero		1


	//   ....[11]....
        /*0104*/ 	.word	0x000003c0
        /*0108*/ 	.word	0x000000ff
        /*010c*/ 	.word	0x000360b8
        /*0110*/ 	.short	0x0100
        /*0112*/ 	.byte	0x08
	.zero		1


	//   ....[12]....
        /*0114*/ 	.word	0x000003d0
        /*0118*/ 	.word	0x000000ff
        /*011c*/ 	.word	0x00036030
        /*0120*/ 	.short	0x0100
        /*0122*/ 	.byte	0x08
	.zero		1


	//   ....[13]....
        /*0124*/ 	.word	0x000003e0
        /*0128*/ 	.word	0x000000ff
        /*012c*/ 	.word	0x000360c0
        /*0130*/ 	.short	0x0100
        /*0132*/ 	.byte	0x08
	.zero		1


	//   ....[14]....
        /*0134*/ 	.word	0x000003f0
        /*0138*/ 	.word	0x000000ff
        /*013c*/ 	.word	0x00036038
        /*0140*/ 	.short	0x0100
        /*0142*/ 	.byte	0x08
	.zero		1


	//   ....[15]....
        /*0144*/ 	.word	0x00000400
        /*0148*/ 	.word	0x000000ff
        /*014c*/ 	.word	0x000360c8
        /*0150*/ 	.short	0x0100
        /*0152*/ 	.byte	0x08
	.zero		1


	//   ....[16]....
        /*0154*/ 	.word	0x00000410
        /*0158*/ 	.word	0x000000ff
        /*015c*/ 	.word	0x00036040
        /*0160*/ 	.short	0x0100
        /*0162*/ 	.byte	0x08
	.zero		1


	//   ....[17]....
        /*0164*/ 	.word	0x00000420
        /*0168*/ 	.word	0x000000ff
        /*016c*/ 	.word	0x000360d0
        /*0170*/ 	.short	0x0100
        /*0172*/ 	.byte	0x08
	.zero		1


	//   ....[18]....
        /*0174*/ 	.word	0x00000430
        /*0178*/ 	.word	0x000000ff
        /*017c*/ 	.word	0x00036048
        /*0180*/ 	.short	0x0100
        /*0182*/ 	.byte	0x08
	.zero		1


	//   ....[19]....
        /*0184*/ 	.word	0x00000440
        /*0188*/ 	.word	0x000000ff
        /*018c*/ 	.word	0x000360d8
        /*0190*/ 	.short	0x0100
        /*0192*/ 	.byte	0x08
	.zero		1


	//   ....[20]....
        /*0194*/ 	.word	0x00000450
        /*0198*/ 	.word	0x000000ff
        /*019c*/ 	.word	0x00036050
        /*01a0*/ 	.short	0x0100
        /*01a2*/ 	.byte	0x08
	.zero		1


	//   ....[21]....
        /*01a4*/ 	.word	0x00000460
        /*01a8*/ 	.word	0x000000ff
        /*01ac*/ 	.word	0x000360e0
        /*01b0*/ 	.short	0x0100
        /*01b2*/ 	.byte	0x08
	.zero		1


	//   ....[22]....
        /*01b4*/ 	.word	0x00000470
        /*01b8*/ 	.word	0x000000ff
        /*01bc*/ 	.word	0x00036058
        /*01c0*/ 	.short	0x0100
        /*01c2*/ 	.byte	0x08
	.zero		1


	//   ....[23]....
        /*01c4*/ 	.word	0x00000480
        /*01c8*/ 	.word	0x000000ff
        /*01cc*/ 	.word	0x000360e8
        /*01d0*/ 	.short	0x0100
        /*01d2*/ 	.byte	0x08
	.zero		1


	//   ....[24]....
        /*01d4*/ 	.word	0x00000490
        /*01d8*/ 	.word	0x000000ff
        /*01dc*/ 	.word	0x00036060
        /*01e0*/ 	.short	0x0100
        /*01e2*/ 	.byte	0x08
	.zero		1


	//   ....[25]....
        /*01e4*/ 	.word	0x000004a0
        /*01e8*/ 	.word	0x000000ff
        /*01ec*/ 	.word	0x000360f0
        /*01f0*/ 	.short	0x0100
        /*01f2*/ 	.byte	0x08
	.zero		1


	//   ....[26]....
        /*01f4*/ 	.word	0x000004b0
        /*01f8*/ 	.word	0x000000ff
        /*01fc*/ 	.word	0x00036068
        /*0200*/ 	.short	0x0100
        /*0202*/ 	.byte	0x08
	.zero		1


	//   ....[27]....
        /*0204*/ 	.word	0x000004c0
        /*0208*/ 	.word	0x000000ff
        /*020c*/ 	.word	0x000360f8
        /*0210*/ 	.short	0x0100
        /*0212*/ 	.byte	0x08
	.zero		1


	//   ....[28]....
        /*0214*/ 	.word	0x000004d0
        /*0218*/ 	.word	0x000000ff
        /*021c*/ 	.word	0x00036070
        /*0220*/ 	.short	0x0100
        /*0222*/ 	.byte	0x08
	.zero		1


	//   ....[29]....
        /*0224*/ 	.word	0x000004e0
        /*0228*/ 	.word	0x000000ff
        /*022c*/ 	.word	0x00036100
        /*0230*/ 	.short	0x0100
        /*0232*/ 	.byte	0x08
	.zero		1


	//   ....[30]....
        /*0234*/ 	.word	0x000004f0
        /*0238*/ 	.word	0x000000ff
        /*023c*/ 	.word	0x00036078
        /*0240*/ 	.short	0x0100
        /*0242*/ 	.byte	0x08
	.zero		1


	//   ....[31]....
        /*0244*/ 	.word	0x00000500
        /*0248*/ 	.word	0x000000ff
        /*024c*/ 	.word	0x00036108
        /*0250*/ 	.short	0x0100
        /*0252*/ 	.byte	0x08
	.zero		1


	//   ....[32]....
        /*0254*/ 	.word	0x00000510
        /*0258*/ 	.word	0x000000ff
        /*025c*/ 	.word	0x00036080
        /*0260*/ 	.short	0x0100
        /*0262*/ 	.byte	0x08
	.zero		1


	//   ....[33]....
        /*0264*/ 	.word	0x00000520
        /*0268*/ 	.word	0x000000ff
        /*026c*/ 	.word	0x00036110
        /*0270*/ 	.short	0x0100
        /*0272*/ 	.byte	0x08
	.zero		1


	//   ....[34]....
        /*0274*/ 	.word	0x00000530
        /*0278*/ 	.word	0x000000ff
        /*027c*/ 	.word	0x00036088
        /*0280*/ 	.short	0x0100
        /*0282*/ 	.byte	0x08
	.zero		1


	//   ....[35]....
        /*0284*/ 	.word	0x00000540
        /*0288*/ 	.word	0x000000ff
        /*028c*/ 	.word	0x00036118
        /*0290*/ 	.short	0x0100
        /*0292*/ 	.byte	0x08
	.zero		1


	//   ....[36]....
        /*0294*/ 	.word	0x00000ee0
        /*0298*/ 	.word	0x00000008
        /*029c*/ 	.word	0x00036000
        /*02a0*/ 	.short	0x010a
        /*02a2*/ 	.byte	0x3f
	.zero		1


	//   ....[37]....
        /*02a4*/ 	.word	0x000011c0
        /*02a8*/ 	.word	0x0000000b
        /*02ac*/ 	.word	0x00036000
        /*02b0*/ 	.short	0x010a
        /*02b2*/ 	.byte	0x3f
	.zero		1


	//   ....[38]....
        /*02b4*/ 	.word	0x00001320
        /*02b8*/ 	.word	0x0000000a
        /*02bc*/ 	.word	0x00000000
        /*02c0*/ 	.short	0x0101
        /*02c2*/ 	.byte	0x3f
	.zero		1


	//   ....[39]....
        /*02c4*/ 	.word	0x00001560
        /*02c8*/ 	.word	0x00000004
        /*02cc*/ 	.word	0x00000000
        /*02d0*/ 	.short	0x0101
        /*02d2*/ 	.byte	0x3f
	.zero		1


	//   ....[40]....
        /*02d4*/ 	.word	0x000060d0
        /*02d8*/ 	.word	0x00000014
        /*02dc*/ 	.word	0x00036090
        /*02e0*/ 	.short	0x010a
        /*02e2*/ 	.byte	0x3f
	.zero		1


	//   ....[41]....
        /*02e4*/ 	.word	0x000067a0
        /*02e8*/ 	.word	0x00000002
        /*02ec*/ 	.word	0x00000000
        /*02f0*/ 	.short	0x010a
        /*02f2*/ 	.byte	0x3f
	.zero		1


	//   ....[42]....
        /*02f4*/ 	.word	0x00006850
        /*02f8*/ 	.word	0x00000002
        /*02fc*/ 	.word	0x00000000
        /*0300*/ 	.short	0x010a
        /*0302*/ 	.byte	0x3f
	.zero		1


	//   ....[43]....
        /*0304*/ 	.word	0x00006900
        /*0308*/ 	.word	0x00000002
        /*030c*/ 	.word	0x00000000
        /*0310*/ 	.short	0x010a
        /*0312*/ 	.byte	0x3f
	.zero		1


	//   ....[44]....
        /*0314*/ 	.word	0x000069b0
        /*0318*/ 	.word	0x00000002
        /*031c*/ 	.word	0x00000000
        /*0320*/ 	.short	0x010a
        /*0322*/ 	.byte	0x3f
	.zero		1


	//   ....[45]....
        /*0324*/ 	.word	0x00006a60
        /*0328*/ 	.word	0x00000002
        /*032c*/ 	.word	0x00000000
        /*0330*/ 	.short	0x010a
        /*0332*/ 	.byte	0x3f
	.zero		1


	//   ....[46]....
        /*0334*/ 	.word	0x00006b10
        /*0338*/ 	.word	0x00000002
        /*033c*/ 	.word	0x00000000
        /*0340*/ 	.short	0x010a
        /*0342*/ 	.byte	0x3f
	.zero		1


	//   ....[47]....
        /*0344*/ 	.word	0x00006bc0
        /*0348*/ 	.word	0x00000002
        /*034c*/ 	.word	0x00000000
        /*0350*/ 	.short	0x010a
        /*0352*/ 	.byte	0x3f
	.zero		1


	//   ....[48]....
        /*0354*/ 	.word	0x00006c70
        /*0358*/ 	.word	0x00000002
        /*035c*/ 	.word	0x00000000
        /*0360*/ 	.short	0x010a
        /*0362*/ 	.byte	0x3f
	.zero		1


	//   ....[49]....
        /*0364*/ 	.word	0x00006d20
        /*0368*/ 	.word	0x00000002
        /*036c*/ 	.word	0x00000000
        /*0370*/ 	.short	0x010a
        /*0372*/ 	.byte	0x3f
	.zero		1


	//   ....[50]....
        /*0374*/ 	.word	0x00006dd0
        /*0378*/ 	.word	0x00000002
        /*037c*/ 	.word	0x00000000
        /*0380*/ 	.short	0x010a
        /*0382*/ 	.byte	0x3f
	.zero		1


	//   ....[51]....
        /*0384*/ 	.word	0x00006e80
        /*0388*/ 	.word	0x00000002
        /*038c*/ 	.word	0x00000000
        /*0390*/ 	.short	0x010a
        /*0392*/ 	.byte	0x3f
	.zero		1


	//   ....[52]....
        /*0394*/ 	.word	0x00006f30
        /*0398*/ 	.word	0x00000002
        /*039c*/ 	.word	0x00000000
        /*03a0*/ 	.short	0x010a
        /*03a2*/ 	.byte	0x3f
	.zero		1


	//   ....[53]....
        /*03a4*/ 	.word	0x00006fe0
        /*03a8*/ 	.word	0x00000002
        /*03ac*/ 	.word	0x00000000
        /*03b0*/ 	.short	0x010a
        /*03b2*/ 	.byte	0x3f
	.zero		1


	//   ....[54]....
        /*03b4*/ 	.word	0x00007090
        /*03b8*/ 	.word	0x00000002
        /*03bc*/ 	.word	0x00000000
        /*03c0*/ 	.short	0x010a
        /*03c2*/ 	.byte	0x3f
	.zero		1


	//   ....[55]....
        /*03c4*/ 	.word	0x00007140
        /*03c8*/ 	.word	0x00000002
        /*03cc*/ 	.word	0x00000000
        /*03d0*/ 	.short	0x010a
        /*03d2*/ 	.byte	0x3f
	.zero		1


	//   ....[56]....
        /*03d4*/ 	.word	0x000071f0
        /*03d8*/ 	.word	0x00000002
        /*03dc*/ 	.word	0x00000000
        /*03e0*/ 	.short	0x010a
        /*03e2*/ 	.byte	0x3f
	.zero		1


	//   ....[57]....
        /*03e4*/ 	.word	0x000072a0
        /*03e8*/ 	.word	0x00000002
        /*03ec*/ 	.word	0x00000000
        /*03f0*/ 	.short	0x010a
        /*03f2*/ 	.byte	0x3f
	.zero		1


	//   ....[58]....
        /*03f4*/ 	.word	0x00007350
        /*03f8*/ 	.word	0x00000003
        /*03fc*/ 	.word	0x00000000
        /*0400*/ 	.short	0x010a
        /*0402*/ 	.byte	0x3f
	.zero		1


	//----- nvinfo : EIATTR_NUM_MBARRIERS
	.align		4
.L_26:
        /*0404*/ 	.byte	0x03, 0x38
        /*0406*/ 	.short	0x0024


	//----- nvinfo : EIATTR_EXIT_INSTR_OFFSETS
	.align		4
        /*0408*/ 	.byte	0x04, 0x1c
        /*040a*/ 	.short	(.L_28 - .L_27)


	//   ....[0]....
.L_27:
        /*040c*/ 	.word	0x00000c10


	//   ....[1]....
        /*0410*/ 	.word	0x000016c0


	//   ....[2]....
        /*0414*/ 	.word	0x00004800


	//   ....[3]....
        /*0418*/ 	.word	0x00004830


	//   ....[4]....
        /*041c*/ 	.word	0x00005ea0


	//   ....[5]....
        /*0420*/ 	.word	0x00005ed0


	//   ....[6]....
        /*0424*/ 	.word	0x00005ef0


	//   ....[7]....
        /*0428*/ 	.word	0x00006690


	//   ....[8]....
        /*042c*/ 	.word	0x00007380


	//----- nvinfo : EIATTR_MAX_THREADS
	.align		4
.L_28:
        /*0430*/ 	.byte	0x04, 0x05
        /*0432*/ 	.short	(.L_30 - .L_29)
.L_29:
        /*0434*/ 	.word	0x00000100
        /*0438*/ 	.word	0x00000001
        /*043c*/ 	.word	0x00000001


	//----- nvinfo : EIATTR_CRS_STACK_SIZE
	.align		4
.L_30:
        /*0440*/ 	.byte	0x04, 0x1e
        /*0442*/ 	.short	(.L_32 - .L_31)
.L_31:
        /*0444*/ 	.word	0x00000000


	//----- nvinfo : EIATTR_CBANK_PARAM_SIZE
	.align		4
.L_32:
        /*0448*/ 	.byte	0x03, 0x19
        /*044a*/ 	.short	0x03f0


	//----- nvinfo : EIATTR_PARAM_CBANK
	.align		4
        /*044c*/ 	.byte	0x04, 0x0a
        /*044e*/ 	.short	(.L_34 - .L_33)
	.align		4
.L_33:
        /*0450*/ 	.word	index@(.nv.constant0._ZN7cutlass13device_kernelINS_4conv6kernel13ConvUniversalINS1_16ConvProblemShapeILNS1_8OperatorE0ELi2EEENS1_10collective14CollectiveConvINS1_46MainloopSm90TmaGmmaWarpSpecializedImplicitGemmILS5_0ELi18ELi2EN4cute5tupleIJNSA_1CILi2EEENSC_ILi1EEESE_EEENS1_36KernelImplicitTmaWarpSpecializedSm90ELi1EEENSB_IJNSC_ILi64EEENSC_ILi128EEENSB_IJNSC_ILi32EEEEEEEEENS_10bfloat16_tESN_NSA_8TiledMMAINSA_8MMA_AtomIJNSA_4SM904GMMA28MMA_64x128x16_F32BF16BF16_SSILNSR_5MajorE0ELST_0ELNSR_7ScaleInE1ELSU_1EEEEEENSA_6LayoutINSB_IJSE_SE_SE_EEENSB_IJNSC_ILi0EEESZ_SZ_EEEEENSB_IJNSA_10UnderscoreES12_S12_EEEEENS7_6detail26Sm90ImplicitGemmTileTraitsINSA_20SM90_TMA_LOAD_IM2COLENSA_14ComposedLayoutINSA_7SwizzleILi2ELi4ELi3EEENSA_18smem_ptr_flag_bitsILi16EEENSX_INSB_IJNSB_IJNSC_ILi8EEES1D_EEENSB_IJSK_SE_EEENSB_IJSE_NSC_ILi18EEEEEEEEENSB_IJNSB_IJSK_NSC_ILi256EEEEEENSB_IJSE_SZ_EEENSB_IJSZ_NSC_ILi2048EEEEEEEEEEEEEvEENS16_INSA_23SM90_TMA_LOAD_MULTICASTENS18_IS1A_S1C_NSX_INSB_IJNSB_IJS1D_NSC_ILi16EEEEEES1F_S1H_EEENSB_IJS1K_S1L_NSB_IJSZ_NSC_ILi4096EEEEEEEEEEEEEvEEEENS_8epilogue10collective6detail29Sm90TmaWarpSpecializedAdapterINS24_15DefaultEpilogueISN_NSB_IJNSB_IJlllEEESE_SZ_EEES29_NS23_6thread17LinearCombinationISN_Li1EffLNS2A_9ScaleType4KindE0ELNS_15FloatRoundStyleE2ESN_EENS_4gemm15EpilogueDefaultEEEEEvvEEEEvNT_6ParamsE)
        /*0454*/ 	.short	0x0210
        /*0456*/ 	.short	0x03f0


	//----- nvinfo : EIATTR_SW_WAR
	.align		4
.L_34:
        /*0458*/ 	.byte	0x04, 0x36
        /*045a*/ 	.short	(.L_36 - .L_35)
.L_35:
        /*045c*/ 	.word	0x00000008
.L_36:


//--------------------- .nv.callgraph             --------------------------
	.section	.nv.callgraph,"",@"SHT_CUDA_CALLGRAPH"
	.align	4
	.sectionentsize	8
	.align		4
        /*0000*/ 	.word	0x00000000
	.align		4
        /*0004*/ 	.word	0xffffffff
	.align		4
        /*0008*/ 	.word	0x00000000
	.align		4
        /*000c*/ 	.word	0xfffffffe
	.align		4
        /*0010*/ 	.word	0x00000000
	.align		4
        /*0014*/ 	.word	0xfffffffd
	.align		4
        /*0018*/ 	.word	0x00000000
	.align		4
        /*001c*/ 	.word	0xfffffffc


//--------------------- .nv.constant4             --------------------------
	.section	.nv.constant4,"a",@progbits
	.align	8
	.align		8
.nv.constant4:
        /*0000*/ 	.dword	_ZN39_INTERNAL_42f68f04_4_k_cu_4ad411bb_29614cuda3std3__45__cpo5beginE
	.align		8
        /*0008*/ 	.dword	_ZN39_INTERNAL_42f68f04_4_k_cu_4ad411bb_29614cuda3std3__45__cpo3endE
	.align		8
        /*0010*/ 	.dword	_ZN39_INTERNAL_42f68f04_4_k_cu_4ad411bb_29614cuda3std3__45__cpo6cbeginE
	.align		8
        /*0018*/ 	.dword	_ZN39_INTERNAL_42f68f04_4_k_cu_4ad411bb_29614cuda3std3__45__cpo4cendE
	.align		8
        /*0020*/ 	.dword	_ZN39_INTERNAL_42f68f04_4_k_cu_4ad411bb_29614cuda3std3__441_GLOBAL__N__42f68f04_4_k_cu_4ad411bb_29616ignoreE
	.align		8
        /*0028*/ 	.dword	_ZN39_INTERNAL_42f68f04_4_k_cu_4ad411bb_29614cuda3std3__419piecewise_constructE
	.align		8
        /*0030*/ 	.dword	_ZN39_INTERNAL_42f68f04_4_k_cu_4ad411bb_29614cuda3std3__48in_placeE
	.align		8
        /*0038*/ 	.dword	_ZN39_INTERNAL_42f68f04_4_k_cu_4ad411bb_29614cuda3std6ranges3__45__cpo4swapE
	.align		8
        /*0040*/ 	.dword	_ZN39_INTERNAL_42f68f04_4_k_cu_4ad411bb_29614cuda3std6ranges3__45__cpo9iter_moveE
	.align		8
        /*0048*/ 	.dword	_ZN39_INTERNAL_42f68f04_4_k_cu_4ad411bb_29614cute7productE
	.align		8
        /*0050*/ 	.dword	_ZN39_INTERNAL_42f68f04_4_k_cu_4ad411bb_29614cute1_E


//--------------------- .text._ZN7cutlass13device_kernelINS_4conv6kernel13ConvUniversalINS1_16ConvProblemShapeILNS1_8OperatorE0ELi2EEENS1_10collective14CollectiveConvINS1_46MainloopSm90TmaGmmaWarpSpecializedImplicitGemmILS5_0ELi18ELi2EN4cute5tupleIJNSA_1CILi2EEENSC_ILi1EEESE_EEENS1_36KernelImplicitTmaWarpSpecializedSm90ELi1EEENSB_IJNSC_ILi64EEENSC_ILi128EEENSB_IJNSC_ILi32EEEEEEEEENS_10bfloat16_tESN_NSA_8TiledMMAINSA_8MMA_AtomIJNSA_4SM904GMMA28MMA_64x128x16_F32BF16BF16_SSILNSR_5MajorE0ELST_0ELNSR_7ScaleInE1ELSU_1EEEEEENSA_6LayoutINSB_IJSE_SE_SE_EEENSB_IJNSC_ILi0EEESZ_SZ_EEEEENSB_IJNSA_10UnderscoreES12_S12_EEEEENS7_6detail26Sm90ImplicitGemmTileTraitsINSA_20SM90_TMA_LOAD_IM2COLENSA_14ComposedLayoutINSA_7SwizzleILi2ELi4ELi3EEENSA_18smem_ptr_flag_bitsILi16EEENSX_INSB_IJNSB_IJNSC_ILi8EEES1D_EEENSB_IJSK_SE_EEENSB_IJSE_NSC_ILi18EEEEEEEEENSB_IJNSB_IJSK_NSC_ILi256EEEEEENSB_IJSE_SZ_EEENSB_IJSZ_NSC_ILi2048EEEEEEEEEEEEEvEENS16_INSA_23SM90_TMA_LOAD_MULTICASTENS18_IS1A_S1C_NSX_INSB_IJNSB_IJS1D_NSC_ILi16EEEEEES1F_S1H_EEENSB_IJS1K_S1L_NSB_IJSZ_NSC_ILi4096EEEEEEEEEEEEEvEEEENS_8epilogue10collective6detail29Sm90TmaWarpSpecializedAdapterINS24_15DefaultEpilogueISN_NSB_IJNSB_IJlllEEESE_SZ_EEES29_NS23_6thread17LinearCombinationISN_Li1EffLNS2A_9ScaleType4KindE0ELNS_15FloatRoundStyleE2ESN_EENS_4gemm15EpilogueDefaultEEEEEvvEEEEvNT_6ParamsE --------------------------
	.section	.text._ZN7cutlass13device_kernelINS_4conv6kernel13ConvUniversalINS1_16ConvProblemShapeILNS1_8OperatorE0ELi2EEENS1_10collective14CollectiveConvINS1_46MainloopSm90TmaGmmaWarpSpecializedImplicitGemmILS5_0ELi18ELi2EN4cute5tupleIJNSA_1CILi2EEENSC_ILi1EEESE_EEENS1_36KernelImplicitTmaWarpSpecializedSm90ELi1EEENSB_IJNSC_ILi64EEENSC_ILi128EEENSB_IJNSC_ILi32EEEEEEEEENS_10bfloat16_tESN_NSA_8TiledMMAINSA_8MMA_AtomIJNSA_4SM904GMMA28MMA_64x128x16_F32BF16BF16_SSILNSR_5MajorE0ELST_0ELNSR_7ScaleInE1ELSU_1EEEEEENSA_6LayoutINSB_IJSE_SE_SE_EEENSB_IJNSC_ILi0EEESZ_SZ_EEEEENSB_IJNSA_10UnderscoreES12_S12_EEEEENS7_6detail26Sm90ImplicitGemmTileTraitsINSA_20SM90_TMA_LOAD_IM2COLENSA_14ComposedLayoutINSA_7SwizzleILi2ELi4ELi3EEENSA_18smem_ptr_flag_bitsILi16EEENSX_INSB_IJNSB_IJNSC_ILi8EEES1D_EEENSB_IJSK_SE_EEENSB_IJSE_NSC_ILi18EEEEEEEEENSB_IJNSB_IJSK_NSC_ILi256EEEEEENSB_IJSE_SZ_EEENSB_IJSZ_NSC_ILi2048EEEEEEEEEEEEEvEENS16_INSA_23SM90_TMA_LOAD_MULTICASTENS18_IS1A_S1C_NSX_INSB_IJNSB_IJS1D_NSC_ILi16EEEEEES1F_S1H_EEENSB_IJS1K_S1L_NSB_IJSZ_NSC_ILi4096EEEEEEEEEEEEEvEEEENS_8epilogue10collective6detail29Sm90TmaWarpSpecializedAdapterINS24_15DefaultEpilogueISN_NSB_IJNSB_IJlllEEESE_SZ_EEES29_NS23_6thread17LinearCombinationISN_Li1EffLNS2A_9ScaleType4KindE0ELNS_15FloatRoundStyleE2ESN_EENS_4gemm15EpilogueDefaultEEEEEvvEEEEvNT_6ParamsE,"ax",@progbits
	.align	128
.text._ZN7cutlass13device_kernelINS_4conv6kernel13ConvUniversalINS1_16ConvProblemShapeILNS1_8OperatorE0ELi2EEENS1_10collective14CollectiveConvINS1_46MainloopSm90TmaGmmaWarpSpecializedImplicitGemmILS5_0ELi18ELi2EN4cute5tupleIJNSA_1CILi2EEENSC_ILi1EEESE_EEENS1_36KernelImplicitTmaWarpSpecializedSm90ELi1EEENSB_IJNSC_ILi64EEENSC_ILi128EEENSB_IJNSC_ILi32EEEEEEEEENS_10bfloat16_tESN_NSA_8TiledMMAINSA_8MMA_AtomIJNSA_4SM904GMMA28MMA_64x128x16_F32BF16BF16_SSILNSR_5MajorE0ELST_0ELNSR_7ScaleInE1ELSU_1EEEEEENSA_6LayoutINSB_IJSE_SE_SE_EEENSB_IJNSC_ILi0EEESZ_SZ_EEEEENSB_IJNSA_10UnderscoreES12_S12_EEEEENS7_6detail26Sm90ImplicitGemmTileTraitsINSA_20SM90_TMA_LOAD_IM2COLENSA_14ComposedLayoutINSA_7SwizzleILi2ELi4ELi3EEENSA_18smem_ptr_flag_bitsILi16EEENSX_INSB_IJNSB_IJNSC_ILi8EEES1D_EEENSB_IJSK_SE_EEENSB_IJSE_NSC_ILi18EEEEEEEEENSB_IJNSB_IJSK_NSC_ILi256EEEEEENSB_IJSE_SZ_EEENSB_IJSZ_NSC_ILi2048EEEEEEEEEEEEEvEENS16_INSA_23SM90_TMA_LOAD_MULTICASTENS18_IS1A_S1C_NSX_INSB_IJNSB_IJS1D_NSC_ILi16EEEEEES1F_S1H_EEENSB_IJS1K_S1L_NSB_IJSZ_NSC_ILi4096EEEEEEEEEEEEEvEEEENS_8epilogue10collective6detail29Sm90TmaWarpSpecializedAdapterINS24_15DefaultEpilogueISN_NSB_IJNSB_IJlllEEESE_SZ_EEES29_NS23_6thread17LinearCombinationISN_Li1EffLNS2A_9ScaleType4KindE0ELNS_15FloatRoundStyleE2ESN_EENS_4gemm15EpilogueDefaultEEEEEvvEEEEvNT_6ParamsE:
        .type           _ZN7cutlass13device_kernelINS_4conv6kernel13ConvUniversalINS1_16ConvProblemShapeILNS1_8OperatorE0ELi2EEENS1_10collective14CollectiveConvINS1_46MainloopSm90TmaGmmaWarpSpecializedImplicitGemmILS5_0ELi18ELi2EN4cute5tupleIJNSA_1CILi2EEENSC_ILi1EEESE_EEENS1_36KernelImplicitTmaWarpSpecializedSm90ELi1EEENSB_IJNSC_ILi64EEENSC_ILi128EEENSB_IJNSC_ILi32EEEEEEEEENS_10bfloat16_tESN_NSA_8TiledMMAINSA_8MMA_AtomIJNSA_4SM904GMMA28MMA_64x128x16_F32BF16BF16_SSILNSR_5MajorE0ELST_0ELNSR_7ScaleInE1ELSU_1EEEEEENSA_6LayoutINSB_IJSE_SE_SE_EEENSB_IJNSC_ILi0EEESZ_SZ_EEEEENSB_IJNSA_10UnderscoreES12_S12_EEEEENS7_6detail26Sm90ImplicitGemmTileTraitsINSA_20SM90_TMA_LOAD_IM2COLENSA_14ComposedLayoutINSA_7SwizzleILi2ELi4ELi3EEENSA_18smem_ptr_flag_bitsILi16EEENSX_INSB_IJNSB_IJNSC_ILi8EEES1D_EEENSB_IJSK_SE_EEENSB_IJSE_NSC_ILi18EEEEEEEEENSB_IJNSB_IJSK_NSC_ILi256EEEEEENSB_IJSE_SZ_EEENSB_IJSZ_NSC_ILi2048EEEEEEEEEEEEEvEENS16_INSA_23SM90_TMA_LOAD_MULTICASTENS18_IS1A_S1C_NSX_INSB_IJNSB_IJS1D_NSC_ILi16EEEEEES1F_S1H_EEENSB_IJS1K_S1L_NSB_IJSZ_NSC_ILi4096EEEEEEEEEEEEEvEEEENS_8epilogue10collective6detail29Sm90TmaWarpSpecializedAdapterINS24_15DefaultEpilogueISN_NSB_IJNSB_IJlllEEESE_SZ_EEES29_NS23_6thread17LinearCombinationISN_Li1EffLNS2A_9ScaleType4KindE0ELNS_15FloatRoundStyleE2ESN_EENS_4gemm15EpilogueDefaultEEEEEvvEEEEvNT_6ParamsE,@function
        .size           _ZN7cutlass13device_kernelINS_4conv6kernel13ConvUniversalINS1_16ConvProblemShapeILNS1_8OperatorE0ELi2EEENS1_10collective14CollectiveConvINS1_46MainloopSm90TmaGmmaWarpSpecializedImplicitGemmILS5_0ELi18ELi2EN4cute5tupleIJNSA_1CILi2EEENSC_ILi1EEESE_EEENS1_36KernelImplicitTmaWarpSpecializedSm90ELi1EEENSB_IJNSC_ILi64EEENSC_ILi128EEENSB_IJNSC_ILi32EEEEEEEEENS_10bfloat16_tESN_NSA_8TiledMMAINSA_8MMA_AtomIJNSA_4SM904GMMA28MMA_64x128x16_F32BF16BF16_SSILNSR_5MajorE0ELST_0ELNSR_7ScaleInE1ELSU_1EEEEEENSA_6LayoutINSB_IJSE_SE_SE_EEENSB_IJNSC_ILi0EEESZ_SZ_EEEEENSB_IJNSA_10UnderscoreES12_S12_EEEEENS7_6detail26Sm90ImplicitGemmTileTraitsINSA_20SM90_TMA_LOAD_IM2COLENSA_14ComposedLayoutINSA_7SwizzleILi2ELi4ELi3EEENSA_18smem_ptr_flag_bitsILi16EEENSX_INSB_IJNSB_IJNSC_ILi8EEES1D_EEENSB_IJSK_SE_EEENSB_IJSE_NSC_ILi18EEEEEEEEENSB_IJNSB_IJSK_NSC_ILi256EEEEEENSB_IJSE_SZ_EEENSB_IJSZ_NSC_ILi2048EEEEEEEEEEEEEvEENS16_INSA_23SM90_TMA_LOAD_MULTICASTENS18_IS1A_S1C_NSX_INSB_IJNSB_IJS1D_NSC_ILi16EEEEEES1F_S1H_EEENSB_IJS1K_S1L_NSB_IJSZ_NSC_ILi4096EEEEEEEEEEEEEvEEEENS_8epilogue10collective6detail29Sm90TmaWarpSpecializedAdapterINS24_15DefaultEpilogueISN_NSB_IJNSB_IJlllEEESE_SZ_EEES29_NS23_6thread17LinearCombinationISN_Li1EffLNS2A_9ScaleType4KindE0ELNS_15FloatRoundStyleE2ESN_EENS_4gemm15EpilogueDefaultEEEEEvvEEEEvNT_6ParamsE,(.L_x_178 - _ZN7cutlass13device_kernelINS_4conv6kernel13ConvUniversalINS1_16ConvProblemShapeILNS1_8OperatorE0ELi2EEENS1_10collective14CollectiveConvINS1_46MainloopSm90TmaGmmaWarpSpecializedImplicitGemmILS5_0ELi18ELi2EN4cute5tupleIJNSA_1CILi2EEENSC_ILi1EEESE_EEENS1_36KernelImplicitTmaWarpSpecializedSm90ELi1EEENSB_IJNSC_ILi64EEENSC_ILi128EEENSB_IJNSC_ILi32EEEEEEEEENS_10bfloat16_tESN_NSA_8TiledMMAINSA_8MMA_AtomIJNSA_4SM904GMMA28MMA_64x128x16_F32BF16BF16_SSILNSR_5MajorE0ELST_0ELNSR_7ScaleInE1ELSU_1EEEEEENSA_6LayoutINSB_IJSE_SE_SE_EEENSB_IJNSC_ILi0EEESZ_SZ_EEEEENSB_IJNSA_10UnderscoreES12_S12_EEEEENS7_6detail26Sm90ImplicitGemmTileTraitsINSA_20SM90_TMA_LOAD_IM2COLENSA_14ComposedLayoutINSA_7SwizzleILi2ELi4ELi3EEENSA_18smem_ptr_flag_bitsILi16EEENSX_INSB_IJNSB_IJNSC_ILi8EEES1D_EEENSB_IJSK_SE_EEENSB_IJSE_NSC_ILi18EEEEEEEEENSB_IJNSB_IJSK_NSC_ILi256EEEEEENSB_IJSE_SZ_EEENSB_IJSZ_NSC_ILi2048EEEEEEEEEEEEEvEENS16_INSA_23SM90_TMA_LOAD_MULTICASTENS18_IS1A_S1C_NSX_INSB_IJNSB_IJS1D_NSC_ILi16EEEEEES1F_S1H_EEENSB_IJS1K_S1L_NSB_IJSZ_NSC_ILi4096EEEEEEEEEEEEEvEEEENS_8epilogue10collective6detail29Sm90TmaWarpSpecializedAdapterINS24_15DefaultEpilogueISN_NSB_IJNSB_IJlllEEESE_SZ_EEES29_NS23_6thread17LinearCombinationISN_Li1EffLNS2A_9ScaleType4KindE0ELNS_15FloatRoundStyleE2ESN_EENS_4gemm15EpilogueDefaultEEEEEvvEEEEvNT_6ParamsE)
        .other          _ZN7cutlass13device_kernelINS_4conv6kernel13ConvUniversalINS1_16ConvProblemShapeILNS1_8OperatorE0ELi2EEENS1_10collective14CollectiveConvINS1_46MainloopSm90TmaGmmaWarpSpecializedImplicitGemmILS5_0ELi18ELi2EN4cute5tupleIJNSA_1CILi2EEENSC_ILi1EEESE_EEENS1_36KernelImplicitTmaWarpSpecializedSm90ELi1EEENSB_IJNSC_ILi64EEENSC_ILi128EEENSB_IJNSC_ILi32EEEEEEEEENS_10bfloat16_tESN_NSA_8TiledMMAINSA_8MMA_AtomIJNSA_4SM904GMMA28MMA_64x128x16_F32BF16BF16_SSILNSR_5MajorE0ELST_0ELNSR_7ScaleInE1ELSU_1EEEEEENSA_6LayoutINSB_IJSE_SE_SE_EEENSB_IJNSC_ILi0EEESZ_SZ_EEEEENSB_IJNSA_10UnderscoreES12_S12_EEEEENS7_6detail26Sm90ImplicitGemmTileTraitsINSA_20SM90_TMA_LOAD_IM2COLENSA_14ComposedLayoutINSA_7SwizzleILi2ELi4ELi3EEENSA_18smem_ptr_flag_bitsILi16EEENSX_INSB_IJNSB_IJNSC_ILi8EEES1D_EEENSB_IJSK_SE_EEENSB_IJSE_NSC_ILi18EEEEEEEEENSB_IJNSB_IJSK_NSC_ILi256EEEEEENSB_IJSE_SZ_EEENSB_IJSZ_NSC_ILi2048EEEEEEEEEEEEEvEENS16_INSA_23SM90_TMA_LOAD_MULTICASTENS18_IS1A_S1C_NSX_INSB_IJNSB_IJS1D_NSC_ILi16EEEEEES1F_S1H_EEENSB_IJS1K_S1L_NSB_IJSZ_NSC_ILi4096EEEEEEEEEEEEEvEEEENS_8epilogue10collective6detail29Sm90TmaWarpSpecializedAdapterINS24_15DefaultEpilogueISN_NSB_IJNSB_IJlllEEESE_SZ_EEES29_NS23_6thread17LinearCombinationISN_Li1EffLNS2A_9ScaleType4KindE0ELNS_15FloatRoundStyleE2ESN_EENS_4gemm15EpilogueDefaultEEEEEvvEEEEvNT_6ParamsE,@"STO_CUDA_ENTRY STV_DEFAULT"
_ZN7cutlass13device_kernelINS_4conv6kernel13ConvUniversalINS1_16ConvProblemShapeILNS1_8OperatorE0ELi2EEENS1_10collective14CollectiveConvINS1_46MainloopSm90TmaGmmaWarpSpecializedImplicitGemmILS5_0ELi18ELi2EN4cute5tupleIJNSA_1CILi2EEENSC_ILi1EEESE_EEENS1_36KernelImplicitTmaWarpSpecializedSm90ELi1EEENSB_IJNSC_ILi64EEENSC_ILi128EEENSB_IJNSC_ILi32EEEEEEEEENS_10bfloat16_tESN_NSA_8TiledMMAINSA_8MMA_AtomIJNSA_4SM904GMMA28MMA_64x128x16_F32BF16BF16_SSILNSR_5MajorE0ELST_0ELNSR_7ScaleInE1ELSU_1EEEEEENSA_6LayoutINSB_IJSE_SE_SE_EEENSB_IJNSC_ILi0EEESZ_SZ_EEEEENSB_IJNSA_10UnderscoreES12_S12_EEEEENS7_6detail26Sm90ImplicitGemmTileTraitsINSA_20SM90_TMA_LOAD_IM2COLENSA_14ComposedLayoutINSA_7SwizzleILi2ELi4ELi3EEENSA_18smem_ptr_flag_bitsILi16EEENSX_INSB_IJNSB_IJNSC_ILi8EEES1D_EEENSB_IJSK_SE_EEENSB_IJSE_NSC_ILi18EEEEEEEEENSB_IJNSB_IJSK_NSC_ILi256EEEEEENSB_IJSE_SZ_EEENSB_IJSZ_NSC_ILi2048EEEEEEEEEEEEEvEENS16_INSA_23SM90_TMA_LOAD_MULTICASTENS18_IS1A_S1C_NSX_INSB_IJNSB_IJS1D_NSC_ILi16EEEEEES1F_S1H_EEENSB_IJS1K_S1L_NSB_IJSZ_NSC_ILi4096EEEEEEEEEEEEEvEEEENS_8epilogue10collective6detail29Sm90TmaWarpSpecializedAdapterINS24_15DefaultEpilogueISN_NSB_IJNSB_IJlllEEESE_SZ_EEES29_NS23_6thread17LinearCombinationISN_Li1EffLNS2A_9ScaleType4KindE0ELNS_15FloatRoundStyleE2ESN_EENS_4gemm15EpilogueDefaultEEEEEvvEEEEvNT_6ParamsE:
[----:B------:R-:W-:Y:S01]  /*0000*/  LDC R1, c[0x0][0x28] ;  /* 0x00000a00ff017b82 */ /* 0x000fe20000000800 */
[----:B------:R-:W0:Y:S01]  /*0010*/  S2R R10, SR_TID.X ;  /* 0x00000000000a7919 */ /* 0x000e220000002100 */
[----:B------:R-:W-:Y:S01]  /*0020*/  ELECT P0, URZ, PT ;  /* 0x00000000003f782f */ /* 0x000fe20003800000 */
[----:B------:R-:W-:Y:S01]  /*0030*/  BSSY B0, `(.L_x_0) ;  /* 0x0000010000007945 */ /* 0x000fe20003800000 */
[----:B------:R-:W1:Y:S01]  /*0040*/  S2R R11, SR_CTAID.X ;  /* 0x00000000000b7919 */ /* 0x000e620000002500 */
[--C-:B0-----:R-:W-:Y:S02]  /*0050*/  SHF.R.U32.HI R0, RZ, 0x5, R10.reuse ;  /* 0x00000005ff007819 */ /* 0x101fe4000001160a */
[----:B------:R-:W-:-:S03]  /*0060*/  SHF.R.U32.HI R3, RZ, 0x7, R10 ;  /* 0x00000007ff037819 */ /* 0x000fc6000001160a */
[----:B------:R-:W0:Y:S04]  /*0070*/  SHFL.IDX PT, R2, R0, RZ, 0x1f ;  /* 0x00001fff00027589 */ /* 0x000e2800000e0000 */
[----:B------:R2:W3:Y:S01]  /*0080*/  SHFL.IDX PT, R9, R3, RZ, 0x1f ;  /* 0x00001fff03097589 */ /* 0x0004e200000e0000 */
[----:B0-----:R-:W-:-:S13]  /*0090*/  ISETP.NE.OR P0, PT, R2, RZ, !P0 ;  /* 0x000000ff0200720c */ /* 0x001fda0004705670 */
[----:B-123--:R-:W-:Y:S05]  /*00a0*/  @P0 BRA `(.L_x_1) ;  /* 0x0000000000200947 */ /* 0x00efea0003800000 */
[----:B------:R-:W-:Y:S02]  /*00b0*/  ULDC.64 UR4, c[0x0][0x198] ;  /* 0x0000660000047ab9 */ /* 0x000fe40000000a00 */
[----:B------:R-:W-:Y:S02]  /*00c0*/  UIADD3 UR6, UP0, UR4, 0xf0, URZ ;  /* 0x000000f004067890 */ /* 0x000fe4000ff1e03f */
[----:B------:R-:W-:Y:S02]  /*00d0*/  UIADD3 UR4, UP1, UR4, 0x1f0, URZ ;  /* 0x000001f004047890 */ /* 0x000fe4000ff3e03f */
[----:B------:R-:W-:Y:S02]  /*00e0*/  UIADD3.X UR7, URZ, UR5, URZ, UP0, !UPT ;  /* 0x000000053f077290 */ /* 0x000fe400087fe43f */
[----:B------:R-:W-:-:S07]  /*00f0*/  UIADD3.X UR5, URZ, UR5, URZ, UP1, !UPT ;  /* 0x000000053f057290 */ /* 0x000fce0008ffe43f */
[----:B------:R0:W-:Y:S02]  /*0100*/  UTMACCTL.PF [UR6] ;  /* 0x00000000060079b9 */ /* 0x0001e40008040000 */
[----:B------:R0:W-:Y:S02]  /*0110*/  UTMACCTL.PF [UR4] ;  /* 0x00000000040079b9 */ /* 0x0001e40008040000 */
[----:B0-----:R-:W-:Y:S01]  /*0120*/  NOP ;  /* 0x0000000000007918 */ /* 0x001fe20000000000 */
.L_x_1:
[----:B------:R-:W-:Y:S05]  /*0130*/  BSYNC B0 ;  /* 0x0000000000007941 */ /* 0x000fea0003800000 */
.L_x_0:
[----:B------:R-:W0:Y:S01]  /*0140*/  SHFL.IDX PT, R0, R0, RZ, 0x1f ;  /* 0x00001fff00007589 */ /* 0x000e2200000e0000 */
[----:B------:R-:W-:Y:S02]  /*0150*/  SHF.R.S32.HI R3, RZ, 0x1f, R10 ;  /* 0x0000001fff037819 */ /* 0x000fe4000001140a */
[----:B------:R-:W-:Y:S01]  /*0160*/  I2FP.F32.U32 R6, R11 ;  /* 0x0000000b00067245 */ /* 0x000fe20000201000 */
[----:B------:R-:W1:Y:S01]  /*0170*/  S2R R13, SR_CTAID.Y ;  /* 0x00000000000d7919 */ /* 0x000e620000002600 */
[----:B------:R-:W-:-:S04]  /*0180*/  LEA.HI R3, R3, R10, RZ, 0x7 ;  /* 0x0000000a03037211 */ /* 0x000fc800078f38ff */
[----:B------:R-:W-:-:S05]  /*0190*/  LOP3.LUT R3, R3, 0xffffff80, RZ, 0xc0, !PT ;  /* 0xffffff8003037812 */ /* 0x000fca00078ec0ff */
[----:B------:R-:W-:-:S05]  /*01a0*/  IMAD.IADD R12, R10, 0x1, -R3 ;  /* 0x000000010a0c7824 */ /* 0x000fca00078e0a03 */
[----:B------:R-:W-:-:S04]  /*01b0*/  SHF.R.S32.HI R3, RZ, 0x1f, R12 ;  /* 0x0000001fff037819 */ /* 0x000fc8000001140c */
[----:B------:R-:W-:Y:S02]  /*01c0*/  LEA.HI R3, R3, R12, RZ, 0x3 ;  /* 0x0000000c03037211 */ /* 0x000fe400078f18ff */
[----:B0-----:R-:W-:Y:S02]  /*01d0*/  ISETP.NE.AND P0, PT, R0, RZ, PT ;  /* 0x000000ff0000720c */ /* 0x001fe40003f05270 */
[--C-:B------:R-:W-:Y:S02]  /*01e0*/  SHF.R.S32.HI R4, RZ, 0x3, R3.reuse ;  /* 0x00000003ff047819 */ /* 0x100fe40000011403 */
[----:B------:R-:W-:Y:S02]  /*01f0*/  SHF.R.S32.HI R3, RZ, 0x1f, R3 ;  /* 0x0000001fff037819 */ /* 0x000fe40000011403 */
[----:B------:R-:W-:-:S07]  /*0200*/  SHF.R.S32.HI R5, RZ, 0x1f, R0 ;  /* 0x0000001fff057819 */ /* 0x000fce0000011400 */
[----:B-1----:R-:W-:Y:S05]  /*0210*/  @P0 BRA `(.L_x_2) ;  /* 0x0000000000d40947 */ /* 0x002fea0003800000 */
[----:B------:R-:W-:Y:S01]  /*0220*/  ELECT P0, URZ, PT ;  /* 0x00000000003f782f */ /* 0x000fe20003800000 */
[----:B------:R-:W-:-:S12]  /*0230*/  BSSY B0, `(.L_x_2) ;  /* 0x0000033000007945 */ /* 0x000fd80003800000 */
[----:B------:R-:W-:Y:S05]  /*0240*/  @!P0 BRA `(.L_x_3) ;  /* 0x0000000000c48947 */ /* 0x000fea0003800000 */
[----:B------:R-:W0:Y:S01]  /*0250*/  S2UR UR8, SR_CgaCtaId ;  /* 0x00000000000879c3 */ /* 0x000e220000008800 */
[----:B------:R-:W-:Y:S01]  /*0260*/  UMOV UR4, 0x400 ;  /* 0x0000040000047882 */ /* 0x000fe20000000000 */
[----:B------:R-:W-:Y:S01]  /*0270*/  UMOV UR5, 0x1 ;  /* 0x0000000100057882 */ /* 0x000fe20000000000 */
[----:B------:R-:W-:Y:S02]  /*0280*/  UMOV UR6, 0x2 ;  /* 0x0000000200067882 */ /* 0x000fe40000000000 */
[----:B------:R-:W-:-:S04]  /*0290*/  UIADD3 UR6, -UR6, 0x100000, URZ ;  /* 0x0010000006067890 */ /* 0x000fc8000fffe13f */
[----:B------:R-:W-:Y:S02]  /*02a0*/  USHF.L.U32 UR7, UR6, 0xb, URZ ;  /* 0x0000000b06077899 */ /* 0x000fe4000800063f */
[----:B------:R-:W-:Y:S02]  /*02b0*/  USHF.L.U32 UR6, UR6, 0x1, URZ ;  /* 0x0000000106067899 */ /* 0x000fe4000800063f */
[----:B0-----:R-:W-:Y:S02]  /*02c0*/  ULEA UR8, UR8, UR4, 0x18 ;  /* 0x0000000408087291 */ /* 0x001fe4000f8ec03f */
[----:B------:R-:W-:-:S04]  /*02d0*/  UIADD3 UR4, -UR5, 0x100000, URZ ;  /* 0x0010000005047890 */ /* 0x000fc8000fffe13f */
[----:B------:R-:W-:Y:S02]  /*02e0*/  USHF.L.U32 UR5, UR4, 0xb, URZ ;  /* 0x0000000b04057899 */ /* 0x000fe4000800063f */
[----:B------:R-:W-:Y:S01]  /*02f0*/  USHF.L.U32 UR4, UR4, 0x1, URZ ;  /* 0x0000000104047899 */ /* 0x000fe2000800063f */
[----:B------:R-:W0:Y:S11]  /*0300*/  FENCE.VIEW.ASYNC.S ;  /* 0x00000000000073c6 */ /* 0x000e360000000000 */
[----:B0-----:R0:W1:Y:S01]  /*0310*/  SYNCS.EXCH.64 URZ, [UR8+0x36000], UR4 ;  /* 0x03600004083f75b2 */ /* 0x0010620008000100 */
[----:B------:R0:W2:Y:S01]  /*0320*/  SYNCS.EXCH.64 URZ, [UR8+0x36090], UR6 ;  /* 0x03609006083f75b2 */ /* 0x0000a20008000100 */
[----:B------:R0:W3:Y:S01]  /*0330*/  SYNCS.EXCH.64 URZ, [UR8+0x36008], UR4 ;  /* 0x03600804083f75b2 */ /* 0x0000e20008000100 */
[----:B------:R0:W4:Y:S01]  /*0340*/  SYNCS.EXCH.64 URZ, [UR8+0x36098], UR6 ;  /* 0x03609806083f75b2 */ /* 0x0001220008000100 */
[----:B------:R0:W0:Y:S01]  /*0350*/  SYNCS.EXCH.64 URZ, [UR8+0x36010], UR4 ;  /* 0x03601004083f75b2 */ /* 0x0000220008000100 */
        /* <DEDUP_REMOVED lines=31> */
[----:B-1234-:R-:W-:Y:S01]  /*0550*/  NOP ;  /* 0x0000000000007918 */ /* 0x01efe20000000000 */
.L_x_3:
[----:B0-----:R-:W-:Y:S05]  /*0560*/  BSYNC B0 ;  /* 0x0000000000007941 */ /* 0x001fea0003800000 */
.L_x_2:
[----:B------:R-:W-:Y:S01]  /*0570*/  ULDC UR4, c[0x0][0x150] ;  /* 0x0000540000047ab9 */ /* 0x000fe20000000800 */
[----:B------:R-:W-:Y:S01]  /*0580*/  LEA.HI R3, R3, R4, RZ, 0x2 ;  /* 0x0000000403037211 */ /* 0x000fe200078f10ff */
[----:B------:R-:W-:Y:S01]  /*0590*/  FMUL R6, R6, UR4 ;  /* 0x0000000406067c20 */ /* 0x000fe20008400000 */
[----:B------:R-:W-:Y:S01]  /*05a0*/  LEA.HI R5, R5, R0, RZ, 0x2 ;  /* 0x0000000005057211 */ /* 0x000fe200078f10ff */
[----:B------:R-:W-:Y:S01]  /*05b0*/  ULDC UR4, c[0x0][0x154] ;  /* 0x0000550000047ab9 */ /* 0x000fe20000000800 */
[----:B------:R-:W-:Y:S01]  /*05c0*/  LOP3.LUT R3, R3, 0xfffffffc, RZ, 0xc0, !PT ;  /* 0xfffffffc03037812 */ /* 0x000fe200078ec0ff */
[----:B------:R-:W0:Y:S01]  /*05d0*/  LDC R14, c[0x0][0x140] ;  /* 0x00005000ff0e7b82 */ /* 0x000e220000000800 */
[----:B------:R-:W-:Y:S01]  /*05e0*/  LOP3.LUT R5, R5, 0x3ffffffc, RZ, 0xc0, !PT ;  /* 0x3ffffffc05057812 */ /* 0x000fe200078ec0ff */
[----:B------:R-:W1:Y:S01]  /*05f0*/  F2I.U32.TRUNC.NTZ R6, R6 ;  /* 0x0000000600067305 */ /* 0x000e62000020f000 */
[----:B------:R-:W-:Y:S01]  /*0600*/  LOP3.LUT P0, RZ, R12, 0x7, RZ, 0xc0, !PT ;  /* 0x000000070cff7812 */ /* 0x000fe2000780c0ff */
[----:B------:R-:W-:Y:S01]  /*0610*/  IMAD.IADD R3, R4, 0x1, -R3 ;  /* 0x0000000104037824 */ /* 0x000fe200078e0a03 */
[----:B------:R-:W-:Y:S01]  /*0620*/  ISETP.NE.AND P3, PT, R9, 0x1, PT ;  /* 0x000000010900780c */ /* 0x000fe20003f65270 */
[----:B------:R-:W-:Y:S01]  /*0630*/  IMAD.IADD R0, R0, 0x1, -R5 ;  /* 0x0000000100007824 */ /* 0x000fe200078e0a05 */
[----:B------:R-:W-:Y:S01]  /*0640*/  I2FP.F32.U32 R5, R13 ;  /* 0x0000000d00057245 */ /* 0x000fe20000201000 */
[----:B------:R-:W-:Y:S01]  /*0650*/  NOP ;  /* 0x0000000000007918 */ /* 0x000fe20000000000 */
[----:B------:R-:W-:Y:S01]  /*0660*/  NOP ;  /* 0x0000000000007918 */ /* 0x000fe20000000000 */
[----:B------:R-:W-:-:S02]  /*0670*/  IMAD R4, R0, 0x4, R3 ;  /* 0x0000000400047824 */ /* 0x000fc400078e0203 */
[----:B------:R-:W-:Y:S01]  /*0680*/  FMUL R7, R5, UR4 ;  /* 0x0000000405077c20 */ /* 0x000fe20008400000 */
[----:B------:R-:W-:Y:S01]  /*0690*/  ULDC UR4, c[0x0][0x144] ;  /* 0x0000510000047ab9 */ /* 0x000fe20000000800 */
[C---:B------:R-:W-:Y:S01]  /*06a0*/  IMAD.SHL.U32 R5, R4.reuse, 0x4, RZ ;  /* 0x0000000404057824 */ /* 0x040fe200078e00ff */
[----:B------:R-:W-:Y:S01]  /*06b0*/  LEA.HI R0, R4, R4, RZ, 0x1 ;  /* 0x0000000404007211 */ /* 0x000fe200078f08ff */
[----:B-1----:R-:W-:Y:S02]  /*06c0*/  IMAD.MOV R8, RZ, RZ, -R6 ;  /* 0x000000ffff087224 */ /* 0x002fe400078e0a06 */
[----:B------:R-:W1:Y:S01]  /*06d0*/  F2I.U32.TRUNC.NTZ R7, R7 ;  /* 0x0000000700077305 */ /* 0x000e62000020f000 */
[----:B------:R-:W-:Y:S01]  /*06e0*/  LOP3.LUT R3, R0, 0xfffffffe, RZ, 0xc0, !PT ;  /* 0xfffffffe00037812 */ /* 0x000fe200078ec0ff */
[----:B------:R-:W-:Y:S01]  /*06f0*/  IMAD R0, R8, UR4, R11 ;  /* 0x0000000408007c24 */ /* 0x000fe2000f8e020b */
[----:B------:R-:W-:-:S03]  /*0700*/  ULDC UR4, c[0x0][0x148] ;  /* 0x0000520000047ab9 */ /* 0x000fc60000000800 */
[----:B------:R-:W-:Y:S01]  /*0710*/  IMAD.IADD R3, R4, 0x1, -R3 ;  /* 0x0000000104037824 */ /* 0x000fe200078e0a03 */
[----:B0-----:R-:W-:-:S04]  /*0720*/  ISETP.EQ.U32.AND P1, PT, R14, 0x1, PT ;  /* 0x000000010e00780c */ /* 0x001fc80003f22070 */
[----:B------:R-:W-:Y:S02]  /*0730*/  ISETP.NE.AND P4, PT, R3, R0, PT ;  /* 0x000000000300720c */ /* 0x000fe40003f85270 */
[----:B------:R-:W-:-:S04]  /*0740*/  SHF.R.S32.HI R3, RZ, 0x1f, R2 ;  /* 0x0000001fff037819 */ /* 0x000fc80000011402 */
[----:B------:R-:W-:Y:S02]  /*0750*/  LEA.HI R0, R3, R2, RZ, 0x2 ;  /* 0x0000000203007211 */ /* 0x000fe400078f10ff */
[----:B------:R-:W-:Y:S01]  /*0760*/  LOP3.LUT R3, R4, 0xc, R5, 0x78, !PT ;  /* 0x0000000c04037812 */ /* 0x000fe200078e7805 */
[----:B-1----:R-:W-:Y:S01]  /*0770*/  IMAD.MOV R4, RZ, RZ, -R7 ;  /* 0x000000ffff047224 */ /* 0x002fe200078e0a07 */
[----:B------:R-:W-:Y:S02]  /*0780*/  LOP3.LUT R5, R0, 0xfffffffc, RZ, 0xc0, !PT ;  /* 0xfffffffc00057812 */ /* 0x000fe400078ec0ff */
[C---:B------:R-:W-:Y:S01]  /*0790*/  ISETP.LT.U32.AND P0, PT, R3.reuse, 0x2, !P0 ;  /* 0x000000020300780c */ /* 0x040fe20004701070 */
[----:B------:R-:W-:Y:S01]  /*07a0*/  IMAD R7, R4, UR4, R13 ;  /* 0x0000000404077c24 */ /* 0x000fe2000f8e020d */
[----:B------:R-:W-:Y:S01]  /*07b0*/  @P4 LEA.HI R0, R3, R3, RZ, 0x1 ;  /* 0x0000000303004211 */ /* 0x000fe200078f08ff */
[----:B------:R-:W-:Y:S02]  /*07c0*/  IMAD.IADD R8, R2, 0x1, -R5 ;  /* 0x0000000102087824 */ /* 0x000fe400078e0a05 */
[----:B------:R-:W-:Y:S01]  /*07d0*/  IMAD.MOV.U32 R5, RZ, RZ, 0x1 ;  /* 0x00000001ff057424 */ /* 0x000fe200078e00ff */
[----:B------:R-:W-:-:S02]  /*07e0*/  @P4 SHF.R.S32.HI R0, RZ, 0x1, R0 ;  /* 0x00000001ff004819 */ /* 0x000fc40000011400 */
[----:B------:R-:W-:Y:S02]  /*07f0*/  LOP3.LUT P2, RZ, R9, R8, RZ, 0xfc, !PT ;  /* 0x0000000809ff7212 */ /* 0x000fe4000784fcff */
[----:B------:R-:W-:Y:S02]  /*0800*/  @P4 ISETP.NE.AND P5, PT, R0, R7, PT ;  /* 0x000000070000420c */ /* 0x000fe40003fa5270 */
[----:B------:R-:W-:Y:S02]  /*0810*/  SEL R4, RZ, 0x1, P2 ;  /* 0x00000001ff047807 */ /* 0x000fe40001000000 */
[----:B------:R-:W-:Y:S02]  /*0820*/  SEL R0, RZ, 0x1, !P0 ;  /* 0x00000001ff007807 */ /* 0x000fe40004000000 */
[----:B------:R-:W-:Y:S02]  /*0830*/  @P4 SEL R5, RZ, 0x1, P5 ;  /* 0x00000001ff054807 */ /* 0x000fe40002800000 */
[----:B------:R-:W-:-:S02]  /*0840*/  SEL R4, R4, 0x2, P3 ;  /* 0x0000000204047807 */ /* 0x000fc40001800000 */
[----:B------:R-:W-:Y:S01]  /*0850*/  LOP3.LUT R5, R5, R0, RZ, 0xc0, !PT ;  /* 0x0000000005057212 */ /* 0x000fe200078ec0ff */
[----:B------:R-:W-:Y:S06]  /*0860*/  @!P1 BRA `(.L_x_4) ;  /* 0x0000000000089947 */ /* 0x000fec0003800000 */
[----:B------:R-:W-:Y:S01]  /*0870*/  UCGABAR_ARV ;  /* 0x00000000000079c7 */ /* 0x000fe20008000000 */
[----:B------:R-:W-:Y:S05]  /*0880*/  BRA `(.L_x_5) ;  /* 0x0000000000047947 */ /* 0x000fea0003800000 */
.L_x_4:
[----:B------:R-:W-:Y:S01]  /*0890*/  NOP ;  /* 0x0000000000007918 */ /* 0x000fe20000000000 */
.L_x_5:
[----:B------:R-:W-:Y:S01]  /*08a0*/  ULDC.64 UR4, c[0x0][0x598] ;  /* 0x0001660000047ab9 */ /* 0x000fe20000000a00 */
[----:B------:R-:W-:Y:S01]  /*08b0*/  ULDC.64 UR12, c[0x0][0x208] ;  /* 0x00008200000c7ab9 */ /* 0x000fe20000000a00 */
[----:B------:R-:W-:-:S04]  /*08c0*/  ISETP.NE.U32.AND P0, PT, RZ, UR4, PT ;  /* 0x00000004ff007c0c */ /* 0x000fc8000bf05070 */
[----:B------:R-:W-:-:S13]  /*08d0*/  ISETP.NE.AND.EX P0, PT, RZ, UR5, PT, P0 ;  /* 0x00000005ff007c0c */ /* 0x000fda000bf05300 */
[----:B------:R-:W-:Y:S05]  /*08e0*/  @!P0 BRA `(.L_x_6) ;  /* 0x00000000001c8947 */ /* 0x000fea0003800000 */
[----:B------:R-:W0:Y:S02]  /*08f0*/  LDC.64 R6, c[0x0][0x598] ;  /* 0x00016600ff067b82 */ /* 0x000e240000000a00 */
[----:B0-----:R-:W2:Y:S02]  /*0900*/  LDG.E.64 R6, desc[UR12][R6.64] ;  /* 0x0000000c06067981 */ /* 0x001ea4000c1e1b00 */
[----:B--2---:R-:W-:-:S04]  /*0910*/  ISETP.NE.U32.AND P0, PT, R6, RZ, PT ;  /* 0x000000ff0600720c */ /* 0x004fc80003f05070 */
[----:B------:R-:W-:-:S13]  /*0920*/  ISETP.NE.AND.EX P0, PT, R7, RZ, PT, P0 ;  /* 0x000000ff0700720c */ /* 0x000fda0003f05300 */
[----:B------:R-:W-:Y:S05]  /*0930*/  @!P0 BRA `(.L_x_6) ;  /* 0x0000000000088947 */ /* 0x000fea0003800000 */
[----:B------:R0:W5:Y:S01]  /*0940*/  LD.E R0, desc[UR12][R6.64] ;  /* 0x0000000c06007980 */ /* 0x000162000c101900 */
[----:B------:R-:W-:Y:S05]  /*0950*/  BRA `(.L_x_7) ;  /* 0x0000000000207947 */ /* 0x000fea0003800000 */
.L_x_6:
[----:B------:R-:W-:Y:S02]  /*0960*/  ULDC.64 UR4, c[0x0][0x588] ;  /* 0x0001620000047ab9 */ /* 0x000fe40000000a00 */
[----:B------:R-:W-:-:S04]  /*0970*/  ISETP.NE.U32.AND P0, PT, RZ, UR4, PT ;  /* 0x00000004ff007c0c */ /* 0x000fc8000bf05070 */
[----:B------:R-:W-:-:S13]  /*0980*/  ISETP.NE.AND.EX P0, PT, RZ, UR5, PT, P0 ;  /* 0x00000005ff007c0c */ /* 0x000fda000bf05300 */
[----:B------:R-:W-:Y:S05]  /*0990*/  @!P0 BRA `(.L_x_8) ;  /* 0x00000000000c8947 */ /* 0x000fea0003800000 */
[----:B------:R-:W0:Y:S02]  /*09a0*/  LDC.64 R6, c[0x0][0x588] ;  /* 0x00016200ff067b82 */ /* 0x000e240000000a00 */
[----:B0-----:R1:W5:Y:S01]  /*09b0*/  LDG.E R0, desc[UR12][R6.64] ;  /* 0x0000000c06007981 */ /* 0x001362000c1e1900 */
[----:B------:R-:W-:Y:S05]  /*09c0*/  BRA `(.L_x_7) ;  /* 0x0000000000047947 */ /* 0x000fea0003800000 */
.L_x_8:
[----:B------:R-:W2:Y:S02]  /*09d0*/  LDC R0, c[0x0][0x580] ;  /* 0x00016000ff007b82 */ /* 0x000ea40000000800 */
.L_x_7:
[----:B------:R-:W-:Y:S02]  /*09e0*/  ULDC.64 UR4, c[0x0][0x5a0] ;  /* 0x0001680000047ab9 */ /* 0x000fe40000000a00 */
[----:B------:R-:W-:-:S04]  /*09f0*/  ISETP.NE.U32.AND P0, PT, RZ, UR4, PT ;  /* 0x00000004ff007c0c */ /* 0x000fc8000bf05070 */
[----:B------:R-:W-:-:S13]  /*0a00*/  ISETP.NE.AND.EX P0, PT, RZ, UR5, PT, P0 ;  /* 0x00000005ff007c0c */ /* 0x000fda000bf05300 */
[----:B------:R-:W-:Y:S05]  /*0a10*/  @!P0 BRA `(.L_x_9) ;  /* 0x00000000001c8947 */ /* 0x000fea0003800000 */
[----:B01----:R-:W0:Y:S02]  /*0a20*/  LDC.64 R6, c[0x0][0x5a0] ;  /* 0x00016800ff067b82 */ /* 0x003e240000000a00 */
[----:B0-----:R-:W3:Y:S02]  /*0a30*/  LDG.E.64 R6, desc[UR12][R6.64] ;  /* 0x0000000c06067981 */ /* 0x001ee4000c1e1b00 */
[----:B---3--:R-:W-:-:S04]  /*0a40*/  ISETP.NE.U32.AND P0, PT, R6, RZ, PT ;  /* 0x000000ff0600720c */ /* 0x008fc80003f05070 */
[----:B------:R-:W-:-:S13]  /*0a50*/  ISETP.NE.AND.EX P0, PT, R7, RZ, PT, P0 ;  /* 0x000000ff0700720c */ /* 0x000fda0003f05300 */
[----:B------:R-:W-:Y:S05]  /*0a60*/  @!P0 BRA `(.L_x_9) ;  /* 0x0000000000088947 */ /* 0x000fea0003800000 */
[----:B------:R0:W5:Y:S01]  /*0a70*/  LD.E R2, desc[UR12][R6.64] ;  /* 0x0000000c06027980 */ /* 0x000162000c101900 */
[----:B------:R-:W-:Y:S05]  /*0a80*/  BRA `(.L_x_10) ;  /* 0x0000000000207947 */ /* 0x000fea0003800000 */
.L_x_9:
[----:B------:R-:W-:Y:S02]  /*0a90*/  ULDC.64 UR4, c[0x0][0x590] ;  /* 0x0001640000047ab9 */ /* 0x000fe40000000a00 */
[----:B------:R-:W-:-:S04]  /*0aa0*/  ISETP.NE.U32.AND P0, PT, RZ, UR4, PT ;  /* 0x00000004ff007c0c */ /* 0x000fc8000bf05070 */
[----:B------:R-:W-:-:S13]  /*0ab0*/  ISETP.NE.AND.EX P0, PT, RZ, UR5, PT, P0 ;  /* 0x00000005ff007c0c */ /* 0x000fda000bf05300 */
[----:B------:R-:W-:Y:S05]  /*0ac0*/  @!P0 BRA `(.L_x_11) ;  /* 0x00000000000c8947 */ /* 0x000fea0003800000 */
[----:B01----:R-:W0:Y:S02]  /*0ad0*/  LDC.64 R6, c[0x0][0x590] ;  /* 0x00016400ff067b82 */ /* 0x003e240000000a00 */
[----:B0-----:R1:W5:Y:S01]  /*0ae0*/  LDG.E R2, desc[UR12][R6.64] ;  /* 0x0000000c06027981 */ /* 0x001362000c1e1900 */
[----:B------:R-:W-:Y:S05]  /*0af0*/  BRA `(.L_x_10) ;  /* 0x0000000000047947 */ /* 0x000fea0003800000 */
.L_x_11:
[----:B------:R-:W3:Y:S02]  /*0b00*/  LDC R2, c[0x0][0x584] ;  /* 0x00016100ff027b82 */ /* 0x000ee40000000800 */
.L_x_10:
[----:B01----:R-:W0:Y:S08]  /*0b10*/  LDC R6, c[0x0][0x3c4] ;  /* 0x0000f100ff067b82 */ /* 0x003e300000000800 */
[----:B------:R-:W1:Y:S01]  /*0b20*/  LDC.64 R14, c[0x0][0x3c8] ;  /* 0x0000f200ff0e7b82 */ /* 0x000e620000000a00 */
[----:B0-----:R-:W-:-:S05]  /*0b30*/  VIADD R6, R6, 0x1f ;  /* 0x0000001f06067836 */ /* 0x001fca0000000000 */
[----:B------:R-:W-:-:S04]  /*0b40*/  SHF.R.S32.HI R7, RZ, 0x1f, R6 ;  /* 0x0000001fff077819 */ /* 0x000fc80000011406 */
[----:B------:R-:W-:-:S04]  /*0b50*/  LEA.HI R7, R7, R6, RZ, 0x5 ;  /* 0x0000000607077211 */ /* 0x000fc800078f28ff */
[----:B------:R-:W-:-:S05]  /*0b60*/  SHF.R.S32.HI R7, RZ, 0x5, R7 ;  /* 0x00000005ff077819 */ /* 0x000fca0000011407 */
[----:B-1----:R-:W-:-:S04]  /*0b70*/  IMAD R6, R7, R14, RZ ;  /* 0x0000000e07067224 */ /* 0x002fc800078e02ff */
[----:B------:R-:W-:Y:S01]  /*0b80*/  IMAD R6, R6, R15, RZ ;  /* 0x0000000f06067224 */ /* 0x000fe200078e02ff */
[----:B------:R-:W-:Y:S06]  /*0b90*/  @!P1 BRA `(.L_x_12) ;  /* 0x00000000000c9947 */ /* 0x000fec0003800000 */
[----:B------:R-:W-:Y:S01]  /*0ba0*/  UCGABAR_WAIT ;  /* 0x0000000000007dc7 */ /* 0x000fe20008000000 */
[----:B------:R-:W-:Y:S01]  /*0bb0*/  CCTL.IVALL ;  /* 0x00000000ff00798f */ /* 0x000fe20002000000 */
[----:B------:R-:W-:Y:S05]  /*0bc0*/  BRA `(.L_x_13) ;  /* 0x0000000000047947 */ /* 0x000fea0003800000 */
.L_x_12:
[----:B------:R-:W-:Y:S06]  /*0bd0*/  BAR.SYNC.DEFER_BLOCKING 0x0 ;  /* 0x0000000000007b1d */ /* 0x000fec0000010000 */
.L_x_13:
[----:B------:R-:W-:-:S13]  /*0be0*/  ISETP.NE.AND P0, PT, R9, RZ, PT ;  /* 0x000000ff0900720c */ /* 0x000fda0003f05270 */
[----:B------:R-:W-:Y:S05]  /*0bf0*/  @!P0 BRA `(.L_x_14) ;  /* 0x0000005000b88947 */ /* 0x000fea0003800000 */
[----:B------:R-:W-:-:S13]  /*0c00*/  ISETP.NE.AND P0, PT, R9, 0x1, PT ;  /* 0x000000010900780c */ /* 0x000fda0003f05270 */
[----:B------:R-:W-:Y:S05]  /*0c10*/  @P0 EXIT ;  /* 0x000000000000094d */ /* 0x000fea0003800000 */
[----:B------:R-:W-:Y:S01]  /*0c20*/  ISETP.GE.AND P0, PT, R6, 0x1, PT ;  /* 0x000000010600780c */ /* 0x000fe20003f06270 */
[----:B------:R-:W-:Y:S01]  /*0c30*/  UMOV UR4, URZ ;  /* 0x0000003f00047c82 */ /* 0x000fe20008000000 */
[----:B------:R-:W-:Y:S02]  /*0c40*/  CS2R R86, SRZ ;  /* 0x0000000000567805 */ /* 0x000fe4000001ff00 */
[----:B------:R-:W-:Y:S02]  /*0c50*/  CS2R R24, SRZ ;  /* 0x0000000000187805 */ /* 0x000fe4000001ff00 */
[----:B------:R-:W-:Y:S02]  /*0c60*/  CS2R R26, SRZ ;  /* 0x00000000001a7805 */ /* 0x000fe4000001ff00 */
[----:B------:R-:W-:Y:S02]  /*0c70*/  CS2R R28, SRZ ;  /* 0x00000000001c7805 */ /* 0x000fe4000001ff00 */
[----:B------:R-:W-:-:S02]  /*0c80*/  CS2R R30, SRZ ;  /* 0x00000000001e7805 */ /* 0x000fc4000001ff00 */
[----:B------:R-:W-:Y:S02]  /*0c90*/  CS2R R32, SRZ ;  /* 0x0000000000207805 */ /* 0x000fe4000001ff00 */
        /* <DEDUP_REMOVED lines=25> */
[----:B------:R-:W-:Y:S01]  /*0e30*/  CS2R R84, SRZ ;  /* 0x0000000000547805 */ /* 0x000fe2000001ff00 */
[----:B------:R-:W-:Y:S06]  /*0e40*/  @!P0 BRA `(.L_x_15) ;  /* 0x0000000000788947 */ /* 0x000fec0003800000 */
[----:B------:R-:W-:-:S04]  /*0e50*/  LOP3.LUT R7, R4, 0x1, RZ, 0xfc, !PT ;  /* 0x0000000104077812 */ /* 0x000fc800078efcff */
[----:B------:R-:W-:-:S13]  /*0e60*/  ISETP.NE.AND P0, PT, R7, 0x3, PT ;  /* 0x000000030700780c */ /* 0x000fda0003f05270 */
[----:B------:R-:W-:Y:S05]  /*0e70*/  @!P0 BRA `(.L_x_16) ;  /* 0x0000000000048947 */ /* 0x000fea0003800000 */
[----:B------:R-:W-:Y:S01]  /*0e80*/  BPT.TRAP 0x1 ;  /* 0x000000040000795c */ /* 0x000fe20000300000 */
.L_x_16:
[----:B------:R-:W0:Y:S01]  /*0e90*/  S2UR UR5, SR_CgaCtaId ;  /* 0x00000000000579c3 */ /* 0x000e220000008800 */
[----:B------:R-:W-:Y:S01]  /*0ea0*/  SHF.L.U32 R7, RZ, 0x1f, RZ ;  /* 0x0000001fff077819 */ /* 0x000fe200000006ff */
[----:B------:R-:W-:Y:S02]  /*0eb0*/  UMOV UR4, 0x400 ;  /* 0x0000040000047882 */ /* 0x000fe40000000000 */
[----:B0-----:R-:W-:-:S12]  /*0ec0*/  ULEA UR4, UR5, UR4, 0x18 ;  /* 0x0000000405047291 */ /* 0x001fd8000f8ec03f */
.L_x_17:
[----:B0-----:R-:W-:-:S04]  /*0ed0*/  IMAD.U32 R8, RZ, RZ, UR4 ;  /* 0x00000004ff087e24 */ /* 0x001fc8000f8e00ff */
[----:B------:R0:W1:Y:S03]  /*0ee0*/  SYNCS.PHASECHK.TRANS64.TRYWAIT P0, [R8+URZ+0x36000], R7 ;  /* 0x03600007080075a7 */ /* 0x000066000800017f */
[----:B-1----:R-:W-:Y:S05]  /*0ef0*/  @!P0 NANOSLEEP.SYNCS 0x989680 ;  /* 0x009896800000895d */ /* 0x002fea0003900000 */
[----:B------:R-:W1:Y:S02]  /*0f00*/  @!P0 SYNCS.PHASECHK.TRANS64 P0, [R8+URZ+0x36000], R7 ;  /* 0x03600007080085a7 */ /* 0x000e64000800007f */
[----:B-1----:R-:W-:Y:S05]  /*0f10*/  @!P0 BRA `(.L_x_17) ;  /* 0xfffffffc00ec8947 */ /* 0x002fea000383ffff */
[----:B------:R-:W-:Y:S01]  /*0f20*/  UIADD3 UR5, UR4, 0x12000, URZ ;  /* 0x0001200004057890 */ /* 0x000fe2000fffe03f */
[----:B------:R-:W-:Y:S01]  /*0f30*/  WARPGROUP.ARRIVE ;  /* 0x00000000000079c5 */ /* 0x000fe20000000000 */
[----:B------:R-:W-:Y:S02]  /*0f40*/  USHF.R.U32.HI UR4, URZ, 0x4, UR4 ;  /* 0x000000043f047899 */ /* 0x000fe40008011604 */
[----:B------:R-:W-:Y:S02]  /*0f50*/  USHF.R.U32.HI UR5, URZ, 0x4, UR5 ;  /* 0x000000043f057899 */ /* 0x000fe40008011605 */
[----:B------:R-:W-:Y:S02]  /*0f60*/  ULOP3.LUT UR4, UR4, 0x3fff, URZ, 0xc0, !UPT ;  /* 0x00003fff04047892 */ /* 0x000fe4000f8ec03f */
[----:B------:R-:W-:Y:S02]  /*0f70*/  ULOP3.LUT UR5, UR5, 0x3fff, URZ, 0xc0, !UPT ;  /* 0x00003fff05057892 */ /* 0x000fe4000f8ec03f */
[----:B------:R-:W-:-:S02]  /*0f80*/  ULOP3.LUT UR4, UR4, 0x10000, URZ, 0xfc, !UPT ;  /* 0x0001000004047892 */ /* 0x000fc4000f8efc3f */
[----:B------:R-:W-:Y:S01]  /*0f90*/  ULOP3.LUT UR6, UR5, 0x10000, URZ, 0xfc, !UPT ;  /* 0x0001000005067892 */ /* 0x000fe2000f8efc3f */
[----:B------:R-:W-:Y:S02]  /*0fa0*/  UMOV UR7, 0x80000020 ;  /* 0x8000002000077882 */ /* 0x000fe40000000000 */
[----:B------:R-:W-:-:S06]  /*0fb0*/  UMOV UR5, 0x80000020 ;  /* 0x8000002000057882 */ /* 0x000fcc0000000000 */
[----:B------:R-:W-:Y:S01]  /*0fc0*/  HGMMA.64x128x16.F32.BF16 R24, gdesc[UR4], RZ, !UPT ;  /* 0x01e00000041879f0 */ /* 0x000fe2000c7018ff */
[----:B------:R-:W-:Y:S02]  /*0fd0*/  UIADD3 UR4, UR4, 0x2, URZ ;  /* 0x0000000204047890 */ /* 0x000fe4000fffe03f */
[----:B------:R-:W-:Y:S01]  /*0fe0*/  UIADD3 UR6, UR6, 0x2, URZ ;  /* 0x0000000206067890 */ /* 0x000fe2000fffe03f */
[----:B------:R-:W-:Y:S01]  /*0ff0*/  UMOV UR5, 0x80000020 ;  /* 0x8000002000057882 */ /* 0x000fe20000000000 */
[----:B------:R-:W-:-:S07]  /*1000*/  UMOV UR7, 0x80000020 ;  /* 0x8000002000077882 */ /* 0x000fce0000000000 */
[----:B------:R-:W-:Y:S01]  /*1010*/  HGMMA.64x128x16.F32.BF16 R24, gdesc[UR4], R24, gsb0 ;  /* 0x01e00000041879f0 */ /* 0x000fe20008001818 */
[----:B------:R-:W-:-:S05]  /*1020*/  UMOV UR4, 0x1 ;  /* 0x0000000100047882 */ /* 0x000fca0000000000 */
.L_x_15:
[----:B0-----:R-:W-:-:S05]  /*1030*/  VIMNMX R7, R6, 0x1, PT ;  /* 0x0000000106077848 */ /* 0x001fca0003fe0100 */
[----:B------:R-:W-:-:S05]  /*1040*/  IMAD.IADD R7, R6, 0x1, -R7 ;  /* 0x0000000106077824 */ /* 0x000fca00078e0a07 */
[----:B------:R-:W-:-:S13]  /*1050*/  ISETP.GE.AND P0, PT, R7, 0x1, PT ;  /* 0x000000010700780c */ /* 0x000fda0003f06270 */
[----:B------:R-:W-:Y:S05]  /*1060*/  @!P0 BRA `(.L_x_18) ;  /* 0x0000000000ec8947 */ /* 0x000fea0003800000 */
[----:B------:R-:W0:Y:S01]  /*1070*/  S2UR UR6, SR_CgaCtaId ;  /* 0x00000000000679c3 */ /* 0x000e220000008800 */
[----:B------:R-:W-:Y:S01]  /*1080*/  UMOV UR5, 0x400 ;  /* 0x0000040000057882 */ /* 0x000fe20000000000 */
[----:B------:R-:W-:Y:S01]  /*1090*/  LOP3.LUT R13, R4, 0x1, RZ, 0xfc, !PT ;  /* 0x00000001040d7812 */ /* 0x000fe200078efcff */
[----:B------:R-:W-:Y:S01]  /*10a0*/  IMAD.MOV.U32 R12, RZ, RZ, RZ ;  /* 0x000000ffff0c7224 */ /* 0x000fe200078e00ff */
[----:B------:R-:W-:Y:S01]  /*10b0*/  UISETP.NE.U32.AND UP0, UPT, UR4, URZ, UPT ;  /* 0x0000003f0400728c */ /* 0x000fe2000bf05070 */
[----:B------:R-:W-:Y:S02]  /*10c0*/  IMAD.MOV.U32 R8, RZ, RZ, R7 ;  /* 0x000000ffff087224 */ /* 0x000fe400078e0007 */
[----:B------:R-:W-:Y:S01]  /*10d0*/  IMAD.MOV.U32 R9, RZ, RZ, RZ ;  /* 0x000000ffff097224 */ /* 0x000fe200078e00ff */
[----:B0-----:R-:W-:-:S04]  /*10e0*/  ULEA UR5, UR6, UR5, 0x18 ;  /* 0x0000000506057291 */ /* 0x001fc8000f8ec03f */
[----:B------:R-:W-:Y:S02]  /*10f0*/  UIADD3 UR7, UR5, 0x12000, URZ ;  /* 0x0001200005077890 */ /* 0x000fe4000fffe03f */
[----:B------:R-:W-:Y:S02]  /*1100*/  USHF.R.U32.HI UR6, URZ, 0x4, UR5 ;  /* 0x000000043f067899 */ /* 0x000fe40008011605 */
[----:B------:R-:W-:Y:S02]  /*1110*/  USHF.R.U32.HI UR7, URZ, 0x4, UR7 ;  /* 0x000000043f077899 */ /* 0x000fe40008011607 */
[----:B------:R-:W-:Y:S02]  /*1120*/  ULOP3.LUT UR6, UR6, 0x3fff, URZ, 0xc0, !UPT ;  /* 0x00003fff06067892 */ /* 0x000fe4000f8ec03f */
[----:B------:R-:W-:Y:S02]  /*1130*/  ULOP3.LUT UR7, UR7, 0x3fff, URZ, 0xc0, !UPT ;  /* 0x00003fff07077892 */ /* 0x000fe4000f8ec03f */
[----:B------:R-:W-:-:S02]  /*1140*/  ULOP3.LUT UR6, UR6, 0x10000, URZ, 0xfc, !UPT ;  /* 0x0001000006067892 */ /* 0x000fc4000f8efc3f */
[----:B------:R-:W-:-:S12]  /*1150*/  ULOP3.LUT UR7, UR7, 0x10000, URZ, 0xfc, !UPT ;  /* 0x0001000007077892 */ /* 0x000fd8000f8efc3f */
.L_x_23:
[----:B------:R-:W-:-:S13]  /*1160*/  ISETP.NE.AND P1, PT, R13, 0x3, PT ;  /* 0x000000030d00780c */ /* 0x000fda0003f25270 */
[----:B------:R-:W-:Y:S05]  /*1170*/  @!P1 BRA `(.L_x_19) ;  /* 0x0000000000049947 */ /* 0x000fea0003800000 */
[----:B------:R-:W-:Y:S01]  /*1180*/  BPT.TRAP 0x1 ;  /* 0x000000040000795c */ /* 0x000fe20000300000 */
.L_x_19:
[----:B------:R-:W-:Y:S01]  /*1190*/  SHF.L.U32 R10, R12, 0x1f, RZ ;  /* 0x0000001f0c0a7819 */ /* 0x000fe200000006ff */
[----:B------:R-:W-:-:S12]  /*11a0*/  ULEA UR8, UR4, UR5, 0x3 ;  /* 0x0000000504087291 */ /* 0x000fd8000f8e183f */
.L_x_20:
[----:B0-----:R-:W-:-:S04]  /*11b0*/  IMAD.U32 R11, RZ, RZ, UR8 ;  /* 0x00000008ff0b7e24 */ /* 0x001fc8000f8e00ff */
[----:B------:R0:W1:Y:S03]  /*11c0*/  SYNCS.PHASECHK.TRANS64.TRYWAIT P0, [R11+URZ+0x36000], R10 ;  /* 0x0360000a0b0075a7 */ /* 0x000066000800017f */
[----:B-1----:R-:W-:Y:S05]  /*11d0*/  @!P0 NANOSLEEP.SYNCS 0x989680 ;  /* 0x009896800000895d */ /* 0x002fea0003900000 */
[----:B------:R-:W1:Y:S02]  /*11e0*/  @!P0 SYNCS.PHASECHK.TRANS64 P0, [R11+URZ+0x36000], R10 ;  /* 0x0360000a0b0085a7 */ /* 0x000e64000800007f */
[----:B-1----:R-:W-:Y:S05]  /*11f0*/  @!P0 BRA `(.L_x_20) ;  /* 0xfffffffc00ec8947 */ /* 0x002fea000383ffff */
[----:B------:R-:W-:Y:S01]  /*1200*/  ULEA UR8, UR4, UR6, 0x8 ;  /* 0x0000000604087291 */ /* 0x000fe2000f8e403f */
[----:B------:R-:W-:Y:S01]  /*1210*/  WARPGROUP.ARRIVE ;  /* 0x00000000000079c5 */ /* 0x000fe20000000000 */
[----:B------:R-:W-:Y:S01]  /*1220*/  ULEA UR10, UR4, UR7, 0x9 ;  /* 0x00000007040a7291 */ /* 0x000fe2000f8e483f */
[----:B------:R-:W-:Y:S01]  /*1230*/  UMOV UR9, 0x80000020 ;  /* 0x8000002000097882 */ /* 0x000fe20000000000 */
[----:B------:R-:W-:-:S07]  /*1240*/  UMOV UR11, 0x80000020 ;  /* 0x80000020000b7882 */ /* 0x000fce0000000000 */
[----:B------:R-:W-:Y:S01]  /*1250*/  HGMMA.64x128x16.F32.BF16 R24, gdesc[UR8], R24, UP0 ;  /* 0x01e00000081879f0 */ /* 0x000fe2000bf01818 */
[----:B------:R-:W-:Y:S02]  /*1260*/  UIADD3 UR8, UR8, 0x2, URZ ;  /* 0x0000000208087890 */ /* 0x000fe4000fffe03f */
[----:B------:R-:W-:Y:S01]  /*1270*/  UIADD3 UR10, UR10, 0x2, URZ ;  /* 0x000000020a0a7890 */ /* 0x000fe2000fffe03f */
[----:B------:R-:W-:Y:S01]  /*1280*/  UMOV UR9, 0x80000020 ;  /* 0x8000002000097882 */ /* 0x000fe20000000000 */
[----:B------:R-:W-:-:S07]  /*1290*/  UMOV UR11, 0x80000020 ;  /* 0x80000020000b7882 */ /* 0x000fce0000000000 */
[----:B------:R-:W-:Y:S03]  /*12a0*/  HGMMA.64x128x16.F32.BF16 R24, gdesc[UR8], R24, gsb0 ;  /* 0x01e00000081879f0 */ /* 0x000fe60008001818 */
[----:B------:R-:W-:Y:S02]  /*12b0*/  WARPGROUP.DEPBAR.LE gsb0, 0x1 ;  /* 0x00008000000079c5 */ /* 0x000fe40000010100 */
[----:B------:R-:W-:Y:S05]  /*12c0*/  @!P1 BRA `(.L_x_21) ;  /* 0x0000000000049947 */ /* 0x000fea0003800000 */
[----:B------:R-:W-:Y:S01]  /*12d0*/  BPT.TRAP 0x1 ;  /* 0x000000040000795c */ /* 0x000fe20000300000 */
.L_x_21:
[----:B------:R-:W-:-:S13]  /*12e0*/  ISETP.NE.AND P0, PT, R5, RZ, PT ;  /* 0x000000ff0500720c */ /* 0x000fda0003f05270 */
[----:B0-----:R-:W-:-:S05]  /*12f0*/  @P0 LEA R10, R9, UR5, 0x3 ;  /* 0x00000005090a0c11 */ /* 0x001fca000f8e18ff */
[----:B------:R-:W-:-:S05]  /*1300*/  @P0 VIADD R10, R10, 0x36090 ;  /* 0x000360900a0a0836 */ /* 0x000fca0000000000 */
[----:B------:R-:W-:-:S04]  /*1310*/  @P0 PRMT R10, R3, 0x654, R10 ;  /* 0x00000654030a0816 */ /* 0x000fc8000000000a */
[----:B------:R0:W-:Y:S01]  /*1320*/  @P0 SYNCS.ARRIVE.TRANS64.RED.A1T0 RZ, [R10+URZ], RZ ;  /* 0x000000ff0aff09a7 */ /* 0x0001e2000810043f */
[----:B------:R-:W-:-:S13]  /*1330*/  ISETP.GT.U32.AND P0, PT, R4, 0x1, PT ;  /* 0x000000010400780c */ /* 0x000fda0003f04070 */
[----:B0-----:R-:W-:Y:S05]  /*1340*/  @P0 BRA `(.L_x_22) ;  /* 0x0000000000040947 */ /* 0x001fea0003800000 */
[----:B------:R-:W-:Y:S01]  /*1350*/  BPT.TRAP 0x1 ;  /* 0x000000040000795c */ /* 0x000fe20000300000 */
.L_x_22:
[----:B------:R-:W-:Y:S01]  /*1360*/  UIADD3 UR4, UR4, 0x1, URZ ;  /* 0x0000000104047890 */ /* 0x000fe2000fffe03f */
[C---:B------:R-:W-:Y:S01]  /*1370*/  ISETP.GT.AND P1, PT, R8.reuse, 0x1, PT ;  /* 0x000000010800780c */ /* 0x040fe20003f24270 */
[----:B------:R-:W-:Y:S02]  /*1380*/  VIADD R9, R9, 0x1 ;  /* 0x0000000109097836 */ /* 0x000fe40000000000 */
[----:B------:R-:W-:Y:S01]  /*1390*/  UISETP.NE.AND UP0, UPT, UR4, 0x12, UPT ;  /* 0x000000120400788c */ /* 0x000fe2000bf05270 */
[----:B------:R-:W-:Y:S02]  /*13a0*/  VIADD R8, R8, 0xffffffff ;  /* 0xffffffff08087836 */ /* 0x000fe40000000000 */
[C---:B------:R-:W-:Y:S01]  /*13b0*/  ISETP.NE.AND P0, PT, R9.reuse, 0x12, PT ;  /* 0x000000120900780c */ /* 0x040fe20003f05270 */
[----:B------:R-:W-:Y:S02]  /*13c0*/  USEL UR8, URZ, 0x1, UP0 ;  /* 0x000000013f087887 */ /* 0x000fe40008000000 */
[----:B------:R-:W-:Y:S01]  /*13d0*/  USEL UR4, UR4, URZ, UP0 ;  /* 0x0000003f04047287 */ /* 0x000fe20008000000 */
[----:B------:R-:W-:Y:S01]  /*13e0*/  SEL R9, R9, RZ, P0 ;  /* 0x000000ff09097207 */ /* 0x000fe20000000000 */
[----:B------:R-:W-:-:S02]  /*13f0*/  UPLOP3.LUT UP0, UPT, UPT, UPT, UPT, 0x80, 0x0 ;  /* 0x000000000000789c */ /* 0x000fc40003f0f070 */
[----:B------:R-:W-:Y:S01]  /*1400*/  LOP3.LUT R12, R12, UR8, RZ, 0x3c, !PT ;  /* 0x000000080c0c7c12 */ /* 0x000fe2000f8e3cff */
[----:B------:R-:W-:Y:S08]  /*1410*/  @P1 BRA `(.L_x_23) ;  /* 0xfffffffc00501947 */ /* 0x000ff0000383ffff */
.L_x_18:
[----:B------:R-:W-:Y:S01]  /*1420*/  ISETP.GE.AND P0, PT, R6, 0x1, PT ;  /* 0x000000010600780c */ /* 0x000fe20003f06270 */
[----:B------:R-:W-:-:S12]  /*1430*/  WARPGROUP.DEPBAR.LE gsb0, 0x0 ;  /* 0x00008000000079c5 */ /* 0x000fd80000010000 */
[----:B------:R-:W-:Y:S05]  /*1440*/  @!P0 BRA `(.L_x_24) ;  /* 0x0000000000548947 */ /* 0x000fea0003800000 */
[----:B------:R-:W-:-:S04]  /*1450*/  LOP3.LUT R6, R4, 0x1, RZ, 0xfc, !PT ;  /* 0x0000000104067812 */ /* 0x000fc800078efcff */
[----:B------:R-:W-:-:S13]  /*1460*/  ISETP.NE.AND P0, PT, R6, 0x3, PT ;  /* 0x000000030600780c */ /* 0x000fda0003f05270 */
[----:B------:R-:W-:Y:S05]  /*1470*/  @!P0 BRA `(.L_x_25) ;  /* 0x0000000000048947 */ /* 0x000fea0003800000 */
[----:B------:R-:W-:Y:S01]  /*1480*/  BPT.TRAP 0x1 ;  /* 0x000000040000795c */ /* 0x000fe20000300000 */
.L_x_25:
[----:B------:R-:W-:Y:S01]  /*1490*/  ISETP.NE.AND P0, PT, R5, RZ, PT ;  /* 0x000000ff0500720c */ /* 0x000fe20003f05270 */
[----:B------:R-:W-:Y:S01]  /*14a0*/  BSSY B0, `(.L_x_26) ;  /* 0x000000d000007945 */ /* 0x000fe20003800000 */
[----:B------:R-:W-:-:S11]  /*14b0*/  ISETP.GT.U32.AND P1, PT, R4, 0x1, PT ;  /* 0x000000010400780c */ /* 0x000fd60003f24070 */
[----:B------:R-:W-:Y:S05]  /*14c0*/  @!P0 BRA `(.L_x_27) ;  /* 0x0000000000288947 */ /* 0x000fea0003800000 */
[----:B------:R-:W0:Y:S01]  /*14d0*/  S2R R6, SR_CgaCtaId ;  /* 0x0000000000067919 */ /* 0x000e220000008800 */
[----:B------:R-:W-:-:S05]  /*14e0*/  IMAD.WIDE.U32 R4, R7, 0x38e38e39, RZ ;  /* 0x38e38e3907047825 */ /* 0x000fca00078e00ff */
[----:B------:R-:W-:Y:S02]  /*14f0*/  SHF.R.U32.HI R4, RZ, 0x2, R5 ;  /* 0x00000002ff047819 */ /* 0x000fe40000011605 */
[----:B------:R-:W-:-:S03]  /*1500*/  MOV R5, 0x400 ;  /* 0x0000040000057802 */ /* 0x000fc60000000f00 */
[----:B------:R-:W-:Y:S01]  /*1510*/  IMAD R7, R4, -0x12, R7 ;  /* 0xffffffee04077824 */ /* 0x000fe200078e0207 */
[----:B0-----:R-:W-:-:S05]  /*1520*/  LEA R6, R6, R5, 0x18 ;  /* 0x0000000506067211 */ /* 0x001fca00078ec0ff */
[----:B------:R-:W-:-:S04]  /*1530*/  IMAD R7, R7, 0x8, R6 ;  /* 0x0000000807077824 */ /* 0x000fc800078e0206 */
[----:B------:R-:W-:-:S05]  /*1540*/  VIADD R4, R7, 0x36090 ;  /* 0x0003609007047836 */ /* 0x000fca0000000000 */
[----:B------:R-:W-:-:S04]  /*1550*/  PRMT R4, R3, 0x654, R4 ;  /* 0x0000065403047816 */ /* 0x000fc80000000004 */
[----:B------:R0:W-:Y:S03]  /*1560*/  SYNCS.ARRIVE.TRANS64.RED.A1T0 RZ, [R4+URZ], RZ ;  /* 0x000000ff04ff79a7 */ /* 0x0001e6000810043f */
.L_x_27:
[----:B------:R-:W-:Y:S05]  /*1570*/  BSYNC B0 ;  /* 0x0000000000007941 */ /* 0x000fea0003800000 */
.L_x_26:
[----:B------:R-:W-:Y:S05]  /*1580*/  @P1 BRA `(.L_x_24) ;  /* 0x0000000000041947 */ /* 0x000fea0003800000 */
[----:B------:R-:W-:Y:S01]  /*1590*/  BPT.TRAP 0x1 ;  /* 0x000000040000795c */ /* 0x000fe20000300000 */
.L_x_24:
[----:B------:R-:W0:Y:S01]  /*15a0*/  S2R R3, SR_TID.X ;  /* 0x0000000000037919 */ /* 0x000e220000002100 */
[----:B------:R-:W-:Y:S01]  /*15b0*/  ULDC.64 UR4, c[0x0][0x280] ;  /* 0x0000a00000047ab9 */ /* 0x000fe20000000a00 */
[----:B------:R-:W1:Y:S01]  /*15c0*/  S2R R5, SR_CTAID.Y ;  /* 0x0000000000057919 */ /* 0x000e620000002600 */
[----:B------:R-:W4:Y:S01]  /*15d0*/  S2R R15, SR_CTAID.X ;  /* 0x00000000000f7919 */ /* 0x000f220000002500 */
[----:B0-----:R-:W-:-:S04]  /*15e0*/  SHF.R.S32.HI R4, RZ, 0x1f, R3 ;  /* 0x0000001fff047819 */ /* 0x001fc80000011403 */
[----:B------:R-:W-:-:S04]  /*15f0*/  LEA.HI R4, R4, R3, RZ, 0x7 ;  /* 0x0000000304047211 */ /* 0x000fc800078f38ff */
[----:B------:R-:W-:Y:S01]  /*1600*/  LOP3.LUT R4, R4, 0xffffff80, RZ, 0xc0, !PT ;  /* 0xffffff8004047812 */ /* 0x000fe200078ec0ff */
[----:B----4-:R-:W-:-:S04]  /*1610*/  IMAD.SHL.U32 R6, R15, 0x40, RZ ;  /* 0x000000400f067824 */ /* 0x010fc800078e00ff */
[----:B------:R-:W-:Y:S02]  /*1620*/  IMAD.IADD R8, R3, 0x1, -R4 ;  /* 0x0000000103087824 */ /* 0x000fe400078e0a04 */
[----:B-1----:R-:W-:-:S03]  /*1630*/  IMAD.SHL.U32 R4, R5, 0x80, RZ ;  /* 0x0000008005047824 */ /* 0x002fc600078e00ff */
[----:B------:R-:W-:Y:S02]  /*1640*/  SHF.R.S32.HI R7, RZ, 0x1f, R8 ;  /* 0x0000001fff077819 */ /* 0x000fe40000011408 */
[----:B------:R-:W-:Y:S02]  /*1650*/  ISETP.GE.AND P0, PT, R4, UR5, PT ;  /* 0x0000000504007c0c */ /* 0x000fe4000bf06270 */
[----:B------:R-:W-:Y:S02]  /*1660*/  LEA.HI R3, R7, R8, RZ, 0x2 ;  /* 0x0000000807037211 */ /* 0x000fe400078f10ff */
[----:B------:R-:W-:Y:S02]  /*1670*/  ISETP.GE.OR P0, PT, R6, UR4, P0 ;  /* 0x0000000406007c0c */ /* 0x000fe40008706670 */
[--C-:B------:R-:W-:Y:S02]  /*1680*/  SHF.R.S32.HI R10, RZ, 0x2, R3.reuse ;  /* 0x00000002ff0a7819 */ /* 0x100fe40000011403 */
[----:B------:R-:W-:-:S04]  /*1690*/  SHF.R.S32.HI R5, RZ, 0x1f, R3 ;  /* 0x0000001fff057819 */ /* 0x000fc80000011403 */
[----:B------:R-:W-:-:S04]  /*16a0*/  LEA.HI R5, R5, R10, RZ, 0x3 ;  /* 0x0000000a05057211 */ /* 0x000fc800078f18ff */
[----:B------:R-:W-:Y:S01]  /*16b0*/  LOP3.LUT R5, R5, 0xfffffff8, RZ, 0xc0, !PT ;  /* 0xfffffff805057812 */ /* 0x000fe200078ec0ff */
[----:B------:R-:W-:Y:S06]  /*16c0*/  @P0 EXIT ;  /* 0x000000000000094d */ /* 0x000fec0003800000 */
[----:B------:R-:W0:Y:S01]  /*16d0*/  LDC.64 R16, c[0x0][0x5d0] ;  /* 0x00017400ff107b82 */ /* 0x000e220000000a00 */
[----:B------:R-:W-:Y:S01]  /*16e0*/  IMAD.IADD R10, R10, 0x1, -R5 ;  /* 0x000000010a0a7824 */ /* 0x000fe200078e0a05 */
[----:B------:R-:W-:Y:S02]  /*16f0*/  LOP3.LUT R3, R3, 0x7ffffffc, RZ, 0xc0, !PT ;  /* 0x7ffffffc03037812 */ /* 0x000fe400078ec0ff */
[----:B------:R-:W-:Y:S02]  /*1700*/  LEA.HI R5, R7, R8, RZ, 0x5 ;  /* 0x0000000807057211 */ /* 0x000fe400078f28ff */
[----:B------:R-:W-:Y:S01]  /*1710*/  SHF.R.S32.HI R11, RZ, 0x1f, R10 ;  /* 0x0000001fff0b7819 */ /* 0x000fe2000001140a */
[----:B------:R-:W-:Y:S01]  /*1720*/  IMAD.IADD R3, R8, 0x1, -R3 ;  /* 0x0000000108037824 */ /* 0x000fe200078e0a03 */
[----:B------:R-:W-:Y:S02]  /*1730*/  SHF.R.S32.HI R5, RZ, 0x5, R5 ;  /* 0x00000005ff057819 */ /* 0x000fe40000011405 */
[----:B---3-5:R-:W-:Y:S01]  /*1740*/  FSETP.NEU.AND P1, PT, R2, RZ, PT ;  /* 0x000000ff0200720b */ /* 0x028fe20003f2d000 */
[----:B------:R-:W-:-:S02]  /*1750*/  IMAD.SHL.U32 R3, R3, 0x2, RZ ;  /* 0x0000000203037824 */ /* 0x000fc400078e00ff */
[----:B------:R-:W-:-:S03]  /*1760*/  IMAD.WIDE R14, R15, 0x40, R10 ;  /* 0x000000400f0e7825 */ /* 0x000fc600078e020a */
[----:B------:R-:W-:Y:S01]  /*1770*/  SHF.R.S32.HI R9, RZ, 0x1f, R3 ;  /* 0x0000001fff097819 */ /* 0x000fe20000011403 */
[C---:B------:R-:W-:Y:S01]  /*1780*/  IMAD R7, R5.reuse, -0x10, -R6 ;  /* 0xfffffff005077824 */ /* 0x040fe200078e0a06 */
[C---:B------:R-:W-:Y:S01]  /*1790*/  IADD3 R8, P0, R4.reuse, R3, RZ ;  /* 0x0000000304087210 */ /* 0x040fe20007f1e0ff */
[----:B------:R-:W-:Y:S01]  /*17a0*/  IMAD.WIDE R14, R5, 0x10, R14 ;  /* 0x00000010050e7825 */ /* 0x000fe200078e020e */
[----:B------:R-:W-:Y:S02]  /*17b0*/  IADD3 R3, -R3, UR5, -R4 ;  /* 0x0000000503037c10 */ /* 0x000fe4000fffe904 */
[----:B------:R-:W-:Y:S01]  /*17c0*/  LEA.HI.X.SX32 R9, R4, R9, 0x1, P0 ;  /* 0x0000000904097211 */ /* 0x000fe200000f0eff */
[-C--:B0-----:R-:W-:Y:S01]  /*17d0*/  IMAD R4, R15, R16.reuse, RZ ;  /* 0x000000100f047224 */ /* 0x081fe200078e02ff */
[----:B------:R-:W-:Y:S02]  /*17e0*/  IADD3 R10, R7, UR4, -R10 ;  /* 0x00000004070a7c10 */ /* 0x000fe4000fffe80a */
[----:B------:R-:W-:Y:S01]  /*17f0*/  ISETP.GT.AND P0, PT, R3, RZ, PT ;  /* 0x000000ff0300720c */ /* 0x000fe20003f04270 */
[----:B------:R-:W-:Y:S01]  /*1800*/  IMAD.WIDE.U32 R12, R14, R16, R8 ;  /* 0x000000100e0c7225 */ /* 0x000fe200078e0008 */
[----:B------:R-:W-:-:S02]  /*1810*/  SHF.L.U64.HI R11, R16, 0x3, R17 ;  /* 0x00000003100b7819 */ /* 0x000fc40000010211 */
[----:B------:R-:W-:Y:S01]  /*1820*/  ISETP.GT.AND P2, PT, R10, RZ, P0 ;  /* 0x000000ff0a00720c */ /* 0x000fe20000744270 */
[----:B------:R-:W-:Y:S02]  /*1830*/  IMAD R7, R14, R17, R4 ;  /* 0x000000110e077224 */ /* 0x000fe400078e0204 */
[----:B------:R-:W-:Y:S02]  /*1840*/  IMAD.SHL.U32 R16, R16, 0x8, RZ ;  /* 0x0000000810107824 */ /* 0x000fe400078e00ff */
[----:B------:R-:W-:Y:S01]  /*1850*/  IMAD.IADD R7, R13, 0x1, R7 ;  /* 0x000000010d077824 */ /* 0x000fe200078e0207 */
[----:B------:R-:W-:Y:S07]  /*1860*/  @!P1 BRA `(.L_x_28) ;  /* 0x0000002c00f49947 */ /* 0x000fee0003800000 */
[----:B------:R-:W-:Y:S01]  /*1870*/  ULDC.64 UR6, c[0x0][0x5b0] ;  /* 0x00016c0000067ab9 */ /* 0x000fe20000000a00 */
[----:B------:R-:W-:Y:S01]  /*1880*/  ULDC.64 UR8, c[0x0][0x5a8] ;  /* 0x00016a0000087ab9 */ /* 0x000fe20000000a00 */
[----:B------:R-:W-:Y:S01]  /*1890*/  IMAD R13, R15, UR6, RZ ;  /* 0x000000060f0d7c24 */ /* 0x000fe2000f8e02ff */
[----:B------:R-:W-:Y:S01]  /*18a0*/  ULDC.64 UR4, c[0x0][0x5c8] ;  /* 0x0001720000047ab9 */ /* 0x000fe20000000a00 */
[----:B------:R-:W-:-:S04]  /*18b0*/  IMAD.WIDE.U32 R18, R14, UR6, R8 ;  /* 0x000000060e127c25 */ /* 0x000fc8000f8e0008 */
[----:B------:R-:W-:Y:S01]  /*18c0*/  IMAD R13, R14, UR7, R13 ;  /* 0x000000070e0d7c24 */ /* 0x000fe2000f8e020d */
[----:B------:R-:W-:-:S03]  /*18d0*/  LEA R4, P1, R18, UR8, 0x1 ;  /* 0x0000000812047c11 */ /* 0x000fc6000f8208ff */
[----:B------:R-:W-:-:S05]  /*18e0*/  IMAD.IADD R5, R19, 0x1, R13 ;  /* 0x0000000113057824 */ /* 0x000fca00078e020d */
[----:B------:R-:W-:-:S05]  /*18f0*/  LEA.HI.X R5, R18, UR9, R5, 0x1, P1 ;  /* 0x0000000912057c11 */ /* 0x000fca00088f0c05 */
[----:B------:R-:W3:Y:S01]  /*1900*/  @P2 LDG.E.LTC128B.U16 R17, desc[UR12][R4.64] ;  /* 0x0000000c04112981 */ /* 0x000ee2000c1e1520 */
[C---:B------:R-:W-:Y:S01]  /*1910*/  LEA R6, P4, R12.reuse, UR4, 0x1 ;  /* 0x000000040c067c11 */ /* 0x040fe2000f8808ff */
[----:B------:R-:W-:Y:S01]  /*1920*/  BSSY B0, `(.L_x_29) ;  /* 0x000000b000007945 */ /* 0x000fe20003800000 */
[----:B------:R-:W-:Y:S02]  /*1930*/  ISETP.GT.AND P1, PT, R3, 0x1, PT ;  /* 0x000000010300780c */ /* 0x000fe40003f24270 */
[----:B------:R-:W-:Y:S02]  /*1940*/  LEA.HI.X R7, R12, UR5, R7, 0x1, P4 ;  /* 0x000000050c077c11 */ /* 0x000fe4000a0f0c07 */
[----:B------:R-:W-:Y:S01]  /*1950*/  ISETP.GT.AND P3, PT, R10, RZ, P1 ;  /* 0x000000ff0a00720c */ /* 0x000fe20000f64270 */
[----:B---3--:R-:W-:-:S04]  /*1960*/  IMAD.U32 R19, R17, 0x10000, RZ ;  /* 0x0001000011137824 */ /* 0x008fc800078e00ff */
[----:B------:R-:W-:-:S04]  /*1970*/  FMUL R19, R19, R2 ;  /* 0x0000000213137220 */ /* 0x000fc80000400000 */
[----:B--2---:R-:W-:-:S05]  /*1980*/  FFMA R19, R24, R0, R19 ;  /* 0x0000000018137223 */ /* 0x004fca0000000013 */
[----:B------:R-:W-:-:S05]  /*1990*/  F2FP.BF16.F32.PACK_AB R19, RZ, R19 ;  /* 0x00000013ff13723e */ /* 0x000fca00000010ff */
[----:B------:R0:W-:Y:S01]  /*19a0*/  @P2 STG.E.U16 desc[UR12][R6.64], R19 ;  /* 0x0000001306002986 */ /* 0x0001e2000c10150c */
[----:B------:R-:W-:Y:S05]  /*19b0*/  @!P3 BRA `(.L_x_30) ;  /* 0x000000000004b947 */ /* 0x000fea0003800000 */
[----:B------:R1:W5:Y:S02]  /*19c0*/  LDG.E.LTC128B.U16 R17, desc[UR12][R4.64+0x2] ;  /* 0x0000020c04117981 */ /* 0x000364000c1e1520 */
.L_x_30:
[----:B------:R-:W-:Y:S05]  /*19d0*/  BSYNC B0 ;  /* 0x0000000000007941 */ /* 0x000fea0003800000 */
.L_x_29:
[----:B------:R-:W-:Y:S01]  /*19e0*/  USHF.L.U32 UR5, UR6, 0x3, URZ ;  /* 0x0000000306057899 */ /* 0x000fe2000800063f */
[----:B-----5:R-:W-:Y:S01]  /*19f0*/  IMAD.U32 R15, R17, 0x10000, RZ ;  /* 0x00010000110f7824 */ /* 0x020fe200078e00ff */
[----:B------:R-:W-:Y:S01]  /*1a00*/  USHF.L.U64.HI UR4, UR6, 0x3, UR7 ;  /* 0x0000000306047899 */ /* 0x000fe20008010207 */
[----:B------:R-:W-:Y:S02]  /*1a10*/  ISETP.GT.AND P0, PT, R10, 0x8, P0 ;  /* 0x000000080a00780c */ /* 0x000fe40000704270 */
[----:B------:R-:W-:Y:S01]  /*1a20*/  FMUL R12, R15, R2 ;  /* 0x000000020f0c7220 */ /* 0x000fe20000400000 */
[----:B------:R-:W-:Y:S02]  /*1a30*/  IMAD.U32 R18, RZ, RZ, UR5 ;  /* 0x00000005ff127e24 */ /* 0x000fe4000f8e00ff */
[----:B0-----:R-:W-:Y:S02]  /*1a40*/  IMAD.U32 R19, RZ, RZ, UR4 ;  /* 0x00000004ff137e24 */ /* 0x001fe4000f8e00ff */
[----:B------:R-:W-:Y:S01]  /*1a50*/  FFMA R12, R25, R0, R12 ;  /* 0x00000000190c7223 */ /* 0x000fe2000000000c */
[----:B------:R-:W-:-:S04]  /*1a60*/  IMAD.WIDE.U32 R18, R14, UR6, R18 ;  /* 0x000000060e127c25 */ /* 0x000fc8000f8e0012 */
[----:B------:R-:W-:Y:S02]  /*1a70*/  F2FP.BF16.F32.PACK_AB R12, RZ, R12 ;  /* 0x0000000cff0c723e */ /* 0x000fe400000010ff */
[----:B------:R-:W-:-:S03]  /*1a80*/  IADD3 R14, P2, R8, R18, RZ ;  /* 0x00000012080e7210 */ /* 0x000fc60007f5e0ff */
[----:B------:R0:W-:Y:S01]  /*1a90*/  @P3 STG.E.U16 desc[UR12][R6.64+0x2], R12 ;  /* 0x0000020c06003986 */ /* 0x0001e2000c10150c */
[----:B------:R-:W-:Y:S02]  /*1aa0*/  IADD3.X R9, R9, R13, R19, P2, !PT ;  /* 0x0000000d09097210 */ /* 0x000fe400017fe413 */
[----:B------:R-:W-:-:S04]  /*1ab0*/  LEA R8, P2, R14, UR8, 0x1 ;  /* 0x000000080e087c11 */ /* 0x000fc8000f8408ff */
[----:B------:R-:W-:Y:S02]  /*1ac0*/  LEA.HI.X R9, R14, UR9, R9, 0x1, P2 ;  /* 0x000000090e097c11 */ /* 0x000fe400090f0c09 */
[----:B------:R-:W-:-:S06]  /*1ad0*/  PRMT R14, R17, 0x7610, R14 ;  /* 0x00007610110e7816 */ /* 0x000fcc000000000e */
[----:B------:R-:W2:Y:S01]  /*1ae0*/  @P0 LDG.E.LTC128B.U16 R14, desc[UR12][R8.64] ;  /* 0x0000000c080e0981 */ /* 0x000ea2000c1e1520 */
[C---:B------:R-:W-:Y:S01]  /*1af0*/  SHF.L.U64.HI R11, R16.reuse, 0x1, R11 ;  /* 0x00000001100b7819 */ /* 0x040fe2000001020b */
[----:B------:R-:W-:Y:S01]  /*1b00*/  BSSY B0, `(.L_x_31) ;  /* 0x000000b000007945 */ /* 0x000fe20003800000 */
[----:B------:R-:W-:Y:S02]  /*1b10*/  LEA R16, P2, R16, R6, 0x1 ;  /* 0x0000000610107211 */ /* 0x000fe400078408ff */
[----:B------:R-:W-:-:S03]  /*1b20*/  ISETP.GT.AND P1, PT, R10, 0x8, P1 ;  /* 0x000000080a00780c */ /* 0x000fc60000f24270 */
[----:B------:R-:W-:Y:S02]  /*1b30*/  IMAD.X R17, R11, 0x1, R7, P2 ;  /* 0x000000010b117824 */ /* 0x000fe400010e0607 */
[----:B--2---:R-:W-:-:S04]  /*1b40*/  IMAD.U32 R13, R14, 0x10000, RZ ;  /* 0x000100000e0d7824 */ /* 0x004fc800078e00ff */
[----:B------:R-:W-:-:S04]  /*1b50*/  FMUL R13, R13, R2 ;  /* 0x000000020d0d7220 */ /* 0x000fc80000400000 */
[----:B------:R-:W-:-:S05]  /*1b60*/  FFMA R13, R26, R0, R13 ;  /* 0x000000001a0d7223 */ /* 0x000fca000000000d */
[----:B------:R-:W-:-:S05]  /*1b70*/  F2FP.BF16.F32.PACK_AB R13, RZ, R13 ;  /* 0x0000000dff0d723e */ /* 0x000fca00000010ff */
[----:B------:R0:W-:Y:S01]  /*1b80*/  @P0 STG.E.U16 desc[UR12][R16.64], R13 ;  /* 0x0000000d10000986 */ /* 0x0001e2000c10150c */
[----:B------:R-:W-:Y:S05]  /*1b90*/  @!P1 BRA `(.L_x_32) ;  /* 0x0000000000049947 */ /* 0x000fea0003800000 */
[----:B------:R2:W5:Y:S02]  /*1ba0*/  LDG.E.LTC128B.U16 R14, desc[UR12][R8.64+0x2] ;  /* 0x0000020c080e7981 */ /* 0x000564000c1e1520 */
.L_x_32:
[----:B------:R-:W-:Y:S05]  /*1bb0*/  BSYNC B0 ;  /* 0x0000000000007941 */ /* 0x000fea0003800000 */
.L_x_31:
[----:B-----5:R-:W-:Y:S01]  /*1bc0*/  IMAD.U32 R11, R14, 0x10000, RZ ;  /* 0x000100000e0b7824 */ /* 0x020fe200078e00ff */
[----:B------:R-:W-:Y:S01]  /*1bd0*/  ISETP.GT.AND P0, PT, R3, 0x8, PT ;  /* 0x000000080300780c */ /* 0x000fe20003f04270 */
[----:B0-----:R-:W-:Y:S01]  /*1be0*/  @P1 IMAD.MOV.U32 R13, RZ, RZ, R17 ;  /* 0x000000ffff0d1224 */ /* 0x001fe200078e0011 */
[----:B------:R-:W-:Y:S01]  /*1bf0*/  BSSY B0, `(.L_x_33) ;  /* 0x000000a000007945 */ /* 0x000fe20003800000 */
[----:B------:R-:W-:Y:S01]  /*1c00*/  FMUL R12, R11, R2 ;  /* 0x000000020b0c7220 */ /* 0x000fe20000400000 */
[----:B------:R-:W-:-:S03]  /*1c10*/  ISETP.GT.AND P2, PT, R10, RZ, P0 ;  /* 0x000000ff0a00720c */ /* 0x000fc60000744270 */
[----:B------:R-:W-:-:S05]  /*1c20*/  FFMA R12, R27, R0, R12 ;  /* 0x000000001b0c7223 */ /* 0x000fca000000000c */
[----:B------:R-:W-:-:S04]  /*1c30*/  F2FP.BF16.F32.PACK_AB R12, RZ, R12 ;  /* 0x0000000cff0c723e */ /* 0x000fc800000010ff */
[----:B------:R-:W-:Y:S01]  /*1c40*/  PRMT R11, R12, 0x7610, R11 ;  /* 0x000076100c0b7816 */ /* 0x000fe2000000000b */
[----:B------:R-:W-:-:S05]  /*1c50*/  @P1 IMAD.MOV.U32 R12, RZ, RZ, R16 ;  /* 0x000000ffff0c1224 */ /* 0x000fca00078e0010 */
[----:B------:R0:W-:Y:S01]  /*1c60*/  @P1 STG.E.U16 desc[UR12][R12.64+0x2], R11 ;  /* 0x0000020b0c001986 */ /* 0x0001e2000c10150c */
[----:B------:R-:W-:Y:S05]  /*1c70*/  @!P2 BRA `(.L_x_34) ;  /* 0x000000000004a947 */ /* 0x000fea0003800000 */
[----:B------:R3:W5:Y:S02]  /*1c80*/  LDG.E.LTC128B.U16 R14, desc[UR12][R4.64+0x10] ;  /* 0x0000100c040e7981 */ /* 0x000764000c1e1520 */
.L_x_34:
[----:B------:R-:W-:Y:S05]  /*1c90*/  BSYNC B0 ;  /* 0x0000000000007941 */ /* 0x000fea0003800000 */
.L_x_33:
[----:B0----5:R-:W-:Y:S01]  /*1ca0*/  IMAD.U32 R11, R14, 0x10000, RZ ;  /* 0x000100000e0b7824 */ /* 0x021fe200078e00ff */
[----:B------:R-:W-:Y:S01]  /*1cb0*/  ISETP.GT.AND P1, PT, R3, 0x9, PT ;  /* 0x000000090300780c */ /* 0x000fe20003f24270 */
[----:B------:R-:W-:Y:S02]  /*1cc0*/  BSSY B0, `(.L_x_35) ;  /* 0x0000008000007945 */ /* 0x000fe40003800000 */
[----:B------:R-:W-:Y:S01]  /*1cd0*/  FMUL R11, R11, R2 ;  /* 0x000000020b0b7220 */ /* 0x000fe20000400000 */
[----:B------:R-:W-:-:S03]  /*1ce0*/  ISETP.GT.AND P3, PT, R10, RZ, P1 ;  /* 0x000000ff0a00720c */ /* 0x000fc60000f64270 */
[----:B------:R-:W-:-:S05]  /*1cf0*/  FFMA R11, R28, R0, R11 ;  /* 0x000000001c0b7223 */ /* 0x000fca000000000b */
[----:B------:R-:W-:-:S05]  /*1d00*/  F2FP.BF16.F32.PACK_AB R11, RZ, R11 ;  /* 0x0000000bff0b723e */ /* 0x000fca00000010ff */
[----:B------:R0:W-:Y:S01]  /*1d10*/  @P2 STG.E.U16 desc[UR12][R6.64+0x10], R11 ;  /* 0x0000100b06002986 */ /* 0x0001e2000c10150c */
[----:B------:R-:W-:Y:S05]  /*1d20*/  @!P3 BRA `(.L_x_36) ;  /* 0x000000000004b947 */ /* 0x000fea0003800000 */
[----:B------:R4:W5:Y:S02]  /*1d30*/  LDG.E.LTC128B.U16 R14, desc[UR12][R4.64+0x12] ;  /* 0x0000120c040e7981 */ /* 0x000964000c1e1520 */
.L_x_36:
[----:B------:R-:W-:Y:S05]  /*1d40*/  BSYNC B0 ;  /* 0x0000000000007941 */ /* 0x000fea0003800000 */
.L_x_35:
[----:B0----5:R-:W-:Y:S01]  /*1d50*/  IMAD.U32 R11, R14, 0x10000, RZ ;  /* 0x000100000e0b7824 */ /* 0x021fe200078e00ff */
[----:B------:R-:W-:Y:S01]  /*1d60*/  ISETP.GT.AND P0, PT, R10, 0x8, P0 ;  /* 0x000000080a00780c */ /* 0x000fe20000704270 */
[----:B------:R-:W-:Y:S02]  /*1d70*/  BSSY B0, `(.L_x_37) ;  /* 0x0000007000007945 */ /* 0x000fe40003800000 */
[----:B------:R-:W-:-:S04]  /*1d80*/  FMUL R12, R11, R2 ;  /* 0x000000020b0c7220 */ /* 0x000fc80000400000 */
[----:B------:R-:W-:-:S05]  /*1d90*/  FFMA R12, R29, R0, R12 ;  /* 0x000000001d0c7223 */ /* 0x000fca000000000c */
[----:B------:R-:W-:-:S05]  /*1da0*/  F2FP.BF16.F32.PACK_AB R12, RZ, R12 ;  /* 0x0000000cff0c723e */ /* 0x000fca00000010ff */
[----:B------:R0:W-:Y:S01]  /*1db0*/  @P3 STG.E.U16 desc[UR12][R6.64+0x12], R12 ;  /* 0x0000120c06003986 */ /* 0x0001e2000c10150c */
[----:B------:R-:W-:Y:S05]  /*1dc0*/  @!P0 BRA `(.L_x_38) ;  /* 0x0000000000048947 */ /* 0x000fea0003800000 */
[----:B------:R0:W5:Y:S02]  /*1dd0*/  LDG.E.LTC128B.U16 R14, desc[UR12][R8.64+0x10] ;  /* 0x0000100c080e7981 */ /* 0x000164000c1e1520 */
.L_x_38:
[----:B------:R-:W-:Y:S05]  /*1de0*/  BSYNC B0 ;  /* 0x0000000000007941 */ /* 0x000fea0003800000 */
.L_x_37:
[----:B-----5:R-:W-:Y:S01]  /*1df0*/  IMAD.U32 R11, R14, 0x10000, RZ ;  /* 0x000100000e0b7824 */ /* 0x020fe200078e00ff */
[----:B------:R-:W-:Y:S01]  /*1e00*/  ISETP.GT.AND P1, PT, R10, 0x8, P1 ;  /* 0x000000080a00780c */ /* 0x000fe20000f24270 */
[----:B0-----:R-:W-:Y:S01]  /*1e10*/  @P0 IMAD.MOV.U32 R12, RZ, RZ, R16 ;  /* 0x000000ffff0c0224 */ /* 0x001fe200078e0010 */
[----:B------:R-:W-:Y:S01]  /*1e20*/  BSSY B0, `(.L_x_39) ;  /* 0x0000008000007945 */ /* 0x000fe20003800000 */
[----:B------:R-:W-:Y:S01]  /*1e30*/  FMUL R11, R11, R2 ;  /* 0x000000020b0b7220 */ /* 0x000fe20000400000 */
[----:B------:R-:W-:-:S03]  /*1e40*/  @P0 IMAD.MOV.U32 R13, RZ, RZ, R17 ;  /* 0x000000ffff0d0224 */ /* 0x000fc600078e0011 */
[----:B------:R-:W-:-:S05]  /*1e50*/  FFMA R11, R30, R0, R11 ;  /* 0x000000001e0b7223 */ /* 0x000fca000000000b */
[----:B------:R-:W-:-:S05]  /*1e60*/  F2FP.BF16.F32.PACK_AB R11, RZ, R11 ;  /* 0x0000000bff0b723e */ /* 0x000fca00000010ff */
[----:B------:R0:W-:Y:S01]  /*1e70*/  @P0 STG.E.U16 desc[UR12][R12.64+0x10], R11 ;  /* 0x0000100b0c000986 */ /* 0x0001e2000c10150c */
[----:B------:R-:W-:Y:S05]  /*1e80*/  @!P1 BRA `(.L_x_40) ;  /* 0x0000000000049947 */ /* 0x000fea0003800000 */
[----:B------:R0:W5:Y:S02]  /*1e90*/  LDG.E.LTC128B.U16 R14, desc[UR12][R8.64+0x12] ;  /* 0x0000120c080e7981 */ /* 0x000164000c1e1520 */
.L_x_40:
[----:B------:R-:W-:Y:S05]  /*1ea0*/  BSYNC B0 ;  /* 0x0000000000007941 */ /* 0x000fea0003800000 */
.L_x_39:
[----:B0----5:R-:W-:Y:S01]  /*1eb0*/  IMAD.U32 R11, R14, 0x10000, RZ ;  /* 0x000100000e0b7824 */ /* 0x021fe200078e00ff */
[----:B------:R-:W-:Y:S01]  /*1ec0*/  ISETP.GT.AND P0, PT, R3, 0x10, PT ;  /* 0x000000100300780c */ /* 0x000fe20003f04270 */
[----:B------:R-:W-:Y:S01]  /*1ed0*/  @P1 IMAD.MOV.U32 R13, RZ, RZ, R17 ;  /* 0x000000ffff0d1224 */ /* 0x000fe200078e0011 */
        /* <DEDUP_REMOVED lines=10> */
.L_x_42:
[----:B------:R-:W-:Y:S05]  /*1f80*/  BSYNC B0 ;  /* 0x0000000000007941 */ /* 0x000fea0003800000 */
.L_x_41:
        /* <DEDUP_REMOVED lines=10> */
.L_x_44:
[----:B------:R-:W-:Y:S05]  /*2030*/  BSYNC B0 ;  /* 0x0000000000007941 */ /* 0x000fea0003800000 */
.L_x_43:
        /* <DEDUP_REMOVED lines=9> */
.L_x_46:
[----:B------:R-:W-:Y:S05]  /*20d0*/  BSYNC B0 ;  /* 0x0000000000007941 */ /* 0x000fea0003800000 */
.L_x_45:
        /* <DEDUP_REMOVED lines=11> */
.L_x_48:
[----:B------:R-:W-:Y:S05]  /*2190*/  BSYNC B0 ;  /* 0x0000000000007941 */ /* 0x000fea0003800000 */
.L_x_47:
        /* <DEDUP_REMOVED lines=13> */
.L_x_50:
[----:B------:R-:W-:Y:S05]  /*2270*/  BSYNC B0 ;  /* 0x0000000000007941 */ /* 0x000fea0003800000 */
.L_x_49:
        /* <DEDUP_REMOVED lines=10> */
.L_x_52:
[----:B------:R-:W-:Y:S05]  /*2320*/  BSYNC B0 ;  /* 0x0000000000007941 */ /* 0x000fea0003800000 */
.L_x_51:
        /* <DEDUP_REMOVED lines=9> */
.L_x_54:
[----:B------:R-:W-:Y:S05]  /*23c0*/  BSYNC B0 ;  /* 0x0000000000007941 */ /* 0x000fea0003800000 */
.L_x_53:
        /* <DEDUP_REMOVED lines=11> */
.L_x_56:
[----:B------:R-:W-:Y:S05]  /*2480*/  BSYNC B0 ;  /* 0x0000000000007941 */ /* 0x000fea0003800000 */
.L_x_55:
        /* <DEDUP_REMOVED lines=13> */
.L_x_58:
[----:B------:R-:W-:Y:S05]  /*2560*/  BSYNC B0 ;  /* 0x0000000000007941 */ /* 0x000fea0003800000 */
.L_x_57:
        /* <DEDUP_REMOVED lines=10> */
.L_x_60:
[----:B------:R-:W-:Y:S05]  /*2610*/  BSYNC B0 ;  /* 0x0000000000007941 */ /* 0x000fea0003800000 */
.L_x_59:
        /* <DEDUP_REMOVED lines=9> */
.L_x_62:
[----:B------:R-:W-:Y:S05]  /*26b0*/  BSYNC B0 ;  /* 0x0000000000007941 */ /* 0x000fea0003800000 */
.L_x_61:
        /* <DEDUP_REMOVED lines=11> */
.L_x_64:
[----:B------:R-:W-:Y:S05]  /*2770*/  BSYNC B0 ;  /* 0x0000000000007941 */ /* 0x000fea0003800000 */
.L_x_63:
        /* <DEDUP_REMOVED lines=13> */
.L_x_66:
[----:B------:R-:W-:Y:S05]  /*2850*/  BSYNC B0 ;  /* 0x0000000000007941 */ /* 0x000fea0003800000 */
.L_x_65:
        /* <DEDUP_REMOVED lines=10> */
.L_x_68:
[----:B------:R-:W-:Y:S05]  /*2900*/  BSYNC B0 ;  /* 0x0000000000007941 */ /* 0x000fea0003800000 */
.L_x_67:
        /* <DEDUP_REMOVED lines=9> */
.L_x_70:
[----:B------:R-:W-:Y:S05]  /*29a0*/  BSYNC B0 ;  /* 0x0000000000007941 */ /* 0x000fea0003800000 */
.L_x_69:
        /* <DEDUP_REMOVED lines=11> */
.L_x_72:
[----:B------:R-:W-:Y:S05]  /*2a60*/  BSYNC B0 ;  /* 0x0000000000007941 */ /* 0x000fea0003800000 */
.L_x_71:
        /* <DEDUP_REMOVED lines=13> */
.L_x_74:
[----:B------:R-:W-:Y:S05]  /*2b40*/  BSYNC B0 ;  /* 0x0000000000007941 */ /* 0x000fea0003800000 */
.L_x_73:
        /* <DEDUP_REMOVED lines=10> */
.L_x_76:
[----:B------:R-:W-:Y:S05]  /*2bf0*/  BSYNC B0 ;  /* 0x0000000000007941 */ /* 0x000fea0003800000 */
.L_x_75:
        /* <DEDUP_REMOVED lines=9> */
.L_x_78:
[----:B------:R-:W-:Y:S05]  /*2c90*/  BSYNC B0 ;  /* 0x0000000000007941 */ /* 0x000fea0003800000 */
.L_x_77:
        /* <DEDUP_REMOVED lines=11> */
.L_x_80:
[----:B------:R-:W-:Y:S05]  /*2d50*/  BSYNC B0 ;  /* 0x0000000000007941 */ /* 0x000fea0003800000 */
.L_x_79:
        /* <DEDUP_REMOVED lines=13> */
.L_x_82:
[----:B------:R-:W-:Y:S05]  /*2e30*/  BSYNC B0 ;  /* 0x0000000000007941 */ /* 0x000fea0003800000 */
.L_x_81:
        /* <DEDUP_REMOVED lines=10> */
.L_x_84:
[----:B------:R-:W-:Y:S05]  /*2ee0*/  BSYNC B0 ;  /* 0x0000000000007941 */ /* 0x000fea0003800000 */
.L_x_83:
        /* <DEDUP_REMOVED lines=9> */
.L_x_86:
[----:B------:R-:W-:Y:S05]  /*2f80*/  BSYNC B0 ;  /* 0x0000000000007941 */ /* 0x000fea0003800000 */
.L_x_85:
        /* <DEDUP_REMOVED lines=11> */
.L_x_88:
[----:B------:R-:W-:Y:S05]  /*3040*/  BSYNC B0 ;  /* 0x0000000000007941 */ /* 0x000fea0003800000 */
.L_x_87:
        /* <DEDUP_REMOVED lines=13> */
.L_x_90:
[----:B------:R-:W-:Y:S05]  /*3120*/  BSYNC B0 ;  /* 0x0000000000007941 */ /* 0x000fea0003800000 */
.L_x_89:
        /* <DEDUP_REMOVED lines=10> */
.L_x_92:
[----:B------:R-:W-:Y:S05]  /*31d0*/  BSYNC B0 ;  /* 0x0000000000007941 */ /* 0x000fea0003800000 */
.L_x_91:
        /* <DEDUP_REMOVED lines=9> */
.L_x_94:
[----:B------:R-:W-:Y:S05]  /*3270*/  BSYNC B0 ;  /* 0x0000000000007941 */ /* 0x000fea0003800000 */
.L_x_93:
        /* <DEDUP_REMOVED lines=11> */
.L_x_96:
[----:B------:R-:W-:Y:S05]  /*3330*/  BSYNC B0 ;  /* 0x0000000000007941 */ /* 0x000fea0003800000 */
.L_x_95:
        /* <DEDUP_REMOVED lines=13> */
.L_x_98:
[----:B------:R-:W-:Y:S05]  /*3410*/  BSYNC B0 ;  /* 0x0000000000007941 */ /* 0x000fea0003800000 */
.L_x_97:
        /* <DEDUP_REMOVED lines=10> */
.L_x_100:
[----:B------:R-:W-:Y:S05]  /*34c0*/  BSYNC B0 ;  /* 0x0000000000007941 */ /* 0x000fea0003800000 */
.L_x_99:
        /* <DEDUP_REMOVED lines=9> */
.L_x_102:
[----:B------:R-:W-:Y:S05]  /*3560*/  BSYNC B0 ;  /* 0x0000000000007941 */ /* 0x000fea0003800000 */
.L_x_101:
        /* <DEDUP_REMOVED lines=11> */
.L_x_104:
[----:B------:R-:W-:Y:S05]  /*3620*/  BSYNC B0 ;  /* 0x0000000000007941 */ /* 0x000fea0003800000 */
.L_x_103:
        /* <DEDUP_REMOVED lines=13> */
.L_x_106:
[----:B------:R-:W-:Y:S05]  /*3700*/  BSYNC B0 ;  /* 0x0000000000007941 */ /* 0x000fea0003800000 */
.L_x_105:
        /* <DEDUP_REMOVED lines=10> */
.L_x_108:
[----:B------:R-:W-:Y:S05]  /*37b0*/  BSYNC B0 ;  /* 0x0000000000007941 */ /* 0x000fea0003800000 */
.L_x_107:
        /* <DEDUP_REMOVED lines=9> */
.L_x_110:
[----:B------:R-:W-:Y:S05]  /*3850*/  BSYNC B0 ;  /* 0x0000000000007941 */ /* 0x000fea0003800000 */
.L_x_109:
        /* <DEDUP_REMOVED lines=11> */
.L_x_112:
[----:B------:R-:W-:Y:S05]  /*3910*/  BSYNC B0 ;  /* 0x0000000000007941 */ /* 0x000fea0003800000 */
.L_x_111:
        /* <DEDUP_REMOVED lines=13> */
.L_x_114:
[----:B------:R-:W-:Y:S05]  /*39f0*/  BSYNC B0 ;  /* 0x0000000000007941 */ /* 0x000fea0003800000 */
.L_x_113:
        /* <DEDUP_REMOVED lines=10> */
.L_x_116:
[----:B------:R-:W-:Y:S05]  /*3aa0*/  BSYNC B0 ;  /* 0x0000000000007941 */ /* 0x000fea0003800000 */
.L_x_115:
        /* <DEDUP_REMOVED lines=9> */
.L_x_118:
[----:B------:R-:W-:Y:S05]  /*3b40*/  BSYNC B0 ;  /* 0x0000000000007941 */ /* 0x000fea0003800000 */
.L_x_117:
        /* <DEDUP_REMOVED lines=11> */
.L_x_120:
[----:B------:R-:W-:Y:S05]  /*3c00*/  BSYNC B0 ;  /* 0x0000000000007941 */ /* 0x000fea0003800000 */
.L_x_119:
        /* <DEDUP_REMOVED lines=13> */
.L_x_122:
[----:B------:R-:W-:Y:S05]  /*3ce0*/  BSYNC B0 ;  /* 0x0000000000007941 */ /* 0x000fea0003800000 */
.L_x_121:
        /* <DEDUP_REMOVED lines=10> */
.L_x_124:
[----:B------:R-:W-:Y:S05]  /*3d90*/  BSYNC B0 ;  /* 0x0000000000007941 */ /* 0x000fea0003800000 */
.L_x_123:
        /* <DEDUP_REMOVED lines=9> */
.L_x_126:
[----:B------:R-:W-:Y:S05]  /*3e30*/  BSYNC B0 ;  /* 0x0000000000007941 */ /* 0x000fea0003800000 */
.L_x_125:
        /* <DEDUP_REMOVED lines=11> */
.L_x_128:
[----:B------:R-:W-:Y:S05]  /*3ef0*/  BSYNC B0 ;  /* 0x0000000000007941 */ /* 0x000fea0003800000 */
.L_x_127:
        /* <DEDUP_REMOVED lines=13> */
.L_x_130:
[----:B------:R-:W-:Y:S05]  /*3fd0*/  BSYNC B0 ;  /* 0x0000000000007941 */ /* 0x000fea0003800000 */
.L_x_129:
        /* <DEDUP_REMOVED lines=10> */
.L_x_132:
[----:B------:R-:W-:Y:S05]  /*4080*/  BSYNC B0 ;  /* 0x0000000000007941 */ /* 0x000fea0003800000 */
.L_x_131:
        /* <DEDUP_REMOVED lines=9> */
.L_x_134:
[----:B------:R-:W-:Y:S05]  /*4120*/  BSYNC B0 ;  /* 0x0000000000007941 */ /* 0x000fea0003800000 */
.L_x_133:
        /* <DEDUP_REMOVED lines=11> */
.L_x_136:
[----:B------:R-:W-:Y:S05]  /*41e0*/  BSYNC B0 ;  /* 0x0000000000007941 */ /* 0x000fea0003800000 */
.L_x_135:
        /* <DEDUP_REMOVED lines=13> */
.L_x_138:
[----:B------:R-:W-:Y:S05]  /*42c0*/  BSYNC B0 ;  /* 0x0000000000007941 */ /* 0x000fea0003800000 */
.L_x_137:
        /* <DEDUP_REMOVED lines=10> */
.L_x_140:
[----:B------:R-:W-:Y:S05]  /*4370*/  BSYNC B0 ;  /* 0x0000000000007941 */ /* 0x000fea0003800000 */
.L_x_139:
        /* <DEDUP_REMOVED lines=9> */
.L_x_142:
[----:B------:R-:W-:Y:S05]  /*4410*/  BSYNC B0 ;  /* 0x0000000000007941 */ /* 0x000fea0003800000 */
.L_x_141:
        /* <DEDUP_REMOVED lines=11> */
.L_x_144:
[----:B------:R-:W-:Y:S05]  /*44d0*/  BSYNC B0 ;  /* 0x0000000000007941 */ /* 0x000fea0003800000 */
.L_x_143:
        /* <DEDUP_REMOVED lines=13> */
.L_x_146:
[----:B------:R-:W-:Y:S05]  /*45b0*/  BSYNC B0 ;  /* 0x0000000000007941 */ /* 0x000fea0003800000 */
.L_x_145:
        /* <DEDUP_REMOVED lines=10> */
.L_x_148:
[----:B------:R-:W-:Y:S05]  /*4660*/  BSYNC B0 ;  /* 0x0000000000007941 */ /* 0x000fea0003800000 */
.L_x_147:
[----:B-----5:R-:W-:Y:S01]  /*4670*/  IMAD.U32 R3, R14, 0x10000, RZ ;  /* 0x000100000e037824 */ /* 0x020fe200078e00ff */
[----:B------:R-:W-:Y:S01]  /*4680*/  ISETP.GT.AND P0, PT, R10, 0x8, P0 ;  /* 0x000000080a00780c */ /* 0x000fe20000704270 */
[----:B------:R-:W-:Y:S02]  /*4690*/  BSSY B0, `(.L_x_149) ;  /* 0x0000007000007945 */ /* 0x000fe40003800000 */
[----:B01-34-:R-:W-:-:S04]  /*46a0*/  FMUL R4, R3, R2 ;  /* 0x0000000203047220 */ /* 0x01bfc80000400000 */
[----:B------:R-:W-:-:S05]  /*46b0*/  FFMA R4, R85, R0, R4 ;  /* 0x0000000055047223 */ /* 0x000fca0000000004 */
[----:B------:R-:W-:-:S05]  /*46c0*/  F2FP.BF16.F32.PACK_AB R4, RZ, R4 ;  /* 0x00000004ff04723e */ /* 0x000fca00000010ff */
[----:B------:R0:W-:Y:S01]  /*46d0*/  @P3 STG.E.U16 desc[UR12][R6.64+0xf2], R4 ;  /* 0x0000f20406003986 */ /* 0x0001e2000c10150c */
[----:B------:R-:W-:Y:S05]  /*46e0*/  @!P0 BRA `(.L_x_150) ;  /* 0x0000000000048947 */ /* 0x000fea0003800000 */
[----:B------:R1:W5:Y:S02]  /*46f0*/  LDG.E.LTC128B.U16 R14, desc[UR12][R8.64+0xf0] ;  /* 0x0000f00c080e7981 */ /* 0x000364000c1e1520 */
.L_x_150:
[----:B------:R-:W-:Y:S05]  /*4700*/  BSYNC B0 ;  /* 0x0000000000007941 */ /* 0x000fea0003800000 */
.L_x_149:
        /* <DEDUP_REMOVED lines=11> */
.L_x_152:
[----:B------:R-:W-:Y:S05]  /*47c0*/  BSYNC B0 ;  /* 0x0000000000007941 */ /* 0x000fea0003800000 */
.L_x_151:
[----:B0----5:R-:W-:-:S04]  /*47d0*/  IMAD.U32 R3, R14, 0x10000, RZ ;  /* 0x000100000e037824 */ /* 0x021fc800078e00ff */
[----:B------:R-:W-:-:S04]  /*47e0*/  FMUL R2, R3, R2 ;  /* 0x0000000203027220 */ /* 0x000fc80000400000 */
[----:B------:R-:W-:Y:S01]  /*47f0*/  FFMA R2, R87, R0, R2 ;  /* 0x0000000057027223 */ /* 0x000fe20000000002 */
[----:B------:R-:W-:Y:S06]  /*4800*/  @!P1 EXIT ;  /* 0x000000000000994d */ /* 0x000fec0003800000 */
[----:B------:R-:W-:-:S05]  /*4810*/  F2FP.BF16.F32.PACK_AB R2, RZ, R2 ;  /* 0x00000002ff02723e */ /* 0x000fca00000010ff */
[----:B------:R-:W-:Y:S01]  /*4820*/  STG.E.U16 desc[UR12][R16.64+0xf2], R2 ;  /* 0x0000f20210007986 */ /* 0x000fe2000c10150c */
[----:B------:R-:W-:Y:S05]  /*4830*/  EXIT ;  /* 0x000000000000794d */ /* 0x000fea0003800000 */
.L_x_28:
[----:B------:R-:W-:Y:S01]  /*4840*/  ISETP.GT.AND P3, PT, R3, 0x1, PT ;  /* 0x000000010300780c */ /* 0x000fe20003f64270 */
[----:B------:R-:W-:Y:S01]  /*4850*/  ULDC.64 UR4, c[0x0][0x5c8] ;  /* 0x0001720000047ab9 */ /* 0x000fe20000000a00 */
[-C--:B--2---:R-:W-:Y:S01]  /*4860*/  FMUL R24, R24, R0.reuse ;  /* 0x0000000018187220 */ /* 0x084fe20000400000 */
[-C--:B------:R-:W-:Y:S01]  /*4870*/  FMUL R25, R25, R0.reuse ;  /* 0x0000000019197220 */ /* 0x080fe20000400000 */
[----:B------:R-:W-:Y:S01]  /*4880*/  ISETP.GT.AND P4, PT, R10, RZ, P3 ;  /* 0x000000ff0a00720c */ /* 0x000fe20001f84270 */
[-C--:B------:R-:W-:Y:S01]  /*4890*/  FMUL R26, R26, R0.reuse ;  /* 0x000000001a1a7220 */ /* 0x080fe20000400000 */
[----:B------:R-:W-:Y:S01]  /*48a0*/  LEA R4, P1, R12, UR4, 0x1 ;  /* 0x000000040c047c11 */ /* 0x000fe2000f8208ff */
[----:B------:R-:W-:Y:S01]  /*48b0*/  FMUL R27, R27, R0 ;  /* 0x000000001b1b7220 */ /* 0x000fe20000400000 */
[----:B------:R-:W-:Y:S01]  /*48c0*/  F2FP.BF16.F32.PACK_AB R24, RZ, R24 ;  /* 0x00000018ff18723e */ /* 0x000fe200000010ff */
[-C--:B------:R-:W-:Y:S01]  /*48d0*/  FMUL R28, R28, R0.reuse ;  /* 0x000000001c1c7220 */ /* 0x080fe20000400000 */
[----:B------:R-:W-:Y:S01]  /*48e0*/  LEA.HI.X R5, R12, UR5, R7, 0x1, P1 ;  /* 0x000000050c057c11 */ /* 0x000fe200088f0c07 */
[-C--:B------:R-:W-:Y:S01]  /*48f0*/  FMUL R29, R29, R0.reuse ;  /* 0x000000001d1d7220 */ /* 0x080fe20000400000 */
[----:B------:R-:W-:Y:S01]  /*4900*/  F2FP.BF16.F32.PACK_AB R25, RZ, R25 ;  /* 0x00000019ff19723e */ /* 0x000fe200000010ff */
[-C--:B------:R-:W-:Y:S01]  /*4910*/  FMUL R30, R30, R0.reuse ;  /* 0x000000001e1e7220 */ /* 0x080fe20000400000 */
[----:B------:R-:W-:Y:S01]  /*4920*/  ISETP.GT.AND P3, PT, R10, 0x8, P3 ;  /* 0x000000080a00780c */ /* 0x000fe20001f64270 */
[----:B------:R-:W-:Y:S01]  /*4930*/  @P2 STG.E.U16 desc[UR12][R4.64], R24 ;  /* 0x0000001804002986 */ /* 0x000fe2000c10150c */
[----:B------:R-:W-:Y:S01]  /*4940*/  SHF.L.U64.HI R11, R16, 0x1, R11 ;  /* 0x00000001100b7819 */ /* 0x000fe2000001020b */
[----:B------:R-:W-:Y:S01]  /*4950*/  FMUL R31, R31, R0 ;  /* 0x000000001f1f7220 */ /* 0x000fe20000400000 */
[----:B------:R-:W-:Y:S01]  /*4960*/  ISETP.GT.AND P2, PT, R10, 0x8, P0 ;  /* 0x000000080a00780c */ /* 0x000fe20000744270 */
[----:B------:R-:W-:Y:S01]  /*4970*/  @P4 STG.E.U16 desc[UR12][R4.64+0x2], R25 ;  /* 0x0000021904004986 */ /* 0x000fe2000c10150c */
[----:B------:R-:W-:Y:S01]  /*4980*/  LEA R16, P4, R16, R4, 0x1 ;  /* 0x0000000410107211 */ /* 0x000fe200078808ff */
[-C--:B------:R-:W-:Y:S01]  /*4990*/  FMUL R32, R32, R0.reuse ;  /* 0x0000000020207220 */ /* 0x080fe20000400000 */
[----:B------:R-:W-:Y:S01]  /*49a0*/  ISETP.GT.AND P1, PT, R3, 0x8, PT ;  /* 0x000000080300780c */ /* 0x000fe20003f24270 */
[-C--:B------:R-:W-:Y:S01]  /*49b0*/  FMUL R33, R33, R0.reuse ;  /* 0x0000000021217220 */ /* 0x080fe20000400000 */
[----:B------:R-:W-:Y:S01]  /*49c0*/  ISETP.GT.AND P0, PT, R3, 0x9, PT ;  /* 0x000000090300780c */ /* 0x000fe20003f04270 */
[----:B------:R-:W-:Y:S01]  /*49d0*/  IMAD.X R17, R11, 0x1, R5, P4 ;  /* 0x000000010b117824 */ /* 0x000fe200020e0605 */
[C---:B------:R-:W-:Y:S01]  /*49e0*/  ISETP.GT.AND P5, PT, R10.reuse, RZ, P1 ;  /* 0x000000ff0a00720c */ /* 0x040fe20000fa4270 */
[--C-:B------:R-:W-:Y:S01]  /*49f0*/  @P3 IMAD.MOV.U32 R6, RZ, RZ, R16.reuse ;  /* 0x000000ffff063224 */ /* 0x100fe200078e0010 */
[C---:B------:R-:W-:Y:S01]  /*4a00*/  ISETP.GT.AND P4, PT, R10.reuse, RZ, P0 ;  /* 0x000000ff0a00720c */ /* 0x040fe20000784270 */
[--C-:B------:R-:W-:Y:S01]  /*4a10*/  @P3 IMAD.MOV.U32 R7, RZ, RZ, R17.reuse ;  /* 0x000000ffff073224 */ /* 0x100fe200078e0011 */
[----:B------:R-:W-:Y:S01]  /*4a20*/  ISETP.GT.AND P1, PT, R10, 0x8, P1 ;  /* 0x000000080a00780c */ /* 0x000fe20000f24270 */
[----:B------:R-:W-:Y:S01]  /*4a30*/  FMUL R34, R34, R0 ;  /* 0x0000000022227220 */ /* 0x000fe20000400000 */
[----:B------:R-:W-:Y:S01]  /*4a40*/  F2FP.BF16.F32.PACK_AB R26, RZ, R26 ;  /* 0x0000001aff1a723e */ /* 0x000fe200000010ff */
[-C--:B------:R-:W-:Y:S01]  /*4a50*/  FMUL R35, R35, R0.reuse ;  /* 0x0000000023237220 */ /* 0x080fe20000400000 */
[----:B------:R-:W-:Y:S01]  /*4a60*/  F2FP.BF16.F32.PACK_AB R27, RZ, R27 ;  /* 0x0000001bff1b723e */ /* 0x000fe200000010ff */
[----:B------:R-:W-:Y:S01]  /*4a70*/  FMUL R36, R36, R0 ;  /* 0x0000000024247220 */ /* 0x000fe20000400000 */
[----:B------:R-:W-:Y:S01]  /*4a80*/  F2FP.BF16.F32.PACK_AB R28, RZ, R28 ;  /* 0x0000001cff1c723e */ /* 0x000fe200000010ff */
[----:B------:R-:W-:Y:S01]  /*4a90*/  @P2 STG.E.U16 desc[UR12][R16.64], R26 ;  /* 0x0000001a10002986 */ /* 0x000fe2000c10150c */
[----:B------:R-:W-:Y:S01]  /*4aa0*/  F2FP.BF16.F32.PACK_AB R29, RZ, R29 ;  /* 0x0000001dff1d723e */ /* 0x000fe200000010ff */
[-C--:B------:R-:W-:Y:S01]  /*4ab0*/  FMUL R37, R37, R0.reuse ;  /* 0x0000000025257220 */ /* 0x080fe20000400000 */
[----:B------:R-:W-:Y:S01]  /*4ac0*/  ISETP.GT.AND P2, PT, R10, 0x8, P0 ;  /* 0x000000080a00780c */ /* 0x000fe20000744270 */
[----:B------:R0:W-:Y:S01]  /*4ad0*/  @P3 STG.E.U16 desc[UR12][R6.64+0x2], R27 ;  /* 0x0000021b06003986 */ /* 0x0001e2000c10150c */
[C---:B------:R-:W-:Y:S01]  /*4ae0*/  ISETP.GT.AND P3, PT, R3.reuse, 0x10, PT ;  /* 0x000000100300780c */ /* 0x040fe20003f64270 */
[----:B------:R-:W-:Y:S01]  /*4af0*/  FMUL R38, R38, R0 ;  /* 0x0000000026267220 */ /* 0x000fe20000400000 */
[----:B------:R-:W-:Y:S01]  /*4b00*/  F2FP.BF16.F32.PACK_AB R30, RZ, R30 ;  /* 0x0000001eff1e723e */ /* 0x000fe200000010ff */
[----:B------:R-:W-:Y:S01]  /*4b10*/  @P5 STG.E.U16 desc[UR12][R4.64+0x10], R28 ;  /* 0x0000101c04005986 */ /* 0x000fe2000c10150c */
[----:B------:R-:W-:Y:S01]  /*4b20*/  ISETP.GT.AND P0, PT, R3, 0x11, PT ;  /* 0x000000110300780c */ /* 0x000fe20003f04270 */
[-C--:B------:R-:W-:Y:S01]  /*4b30*/  FMUL R39, R39, R0.reuse ;  /* 0x0000000027277220 */ /* 0x080fe20000400000 */
[----:B------:R-:W-:Y:S01]  /*4b40*/  F2FP.BF16.F32.PACK_AB R31, RZ, R31 ;  /* 0x0000001fff1f723e */ /* 0x000fe200000010ff */
[----:B------:R-:W-:Y:S01]  /*4b50*/  @P4 STG.E.U16 desc[UR12][R4.64+0x12], R29 ;  /* 0x0000121d04004986 */ /* 0x000fe2000c10150c */
[----:B------:R-:W-:Y:S01]  /*4b60*/  ISETP.GT.AND P4, PT, R10, RZ, P3 ;  /* 0x000000ff0a00720c */ /* 0x000fe20001f84270 */
[----:B------:R-:W-:Y:S01]  /*4b70*/  FMUL R40, R40, R0 ;  /* 0x0000000028287220 */ /* 0x000fe20000400000 */
[C---:B------:R-:W-:Y:S01]  /*4b80*/  ISETP.GT.AND P3, PT, R10.reuse, 0x8, P3 ;  /* 0x000000080a00780c */ /* 0x040fe20001f64270 */
[--C-:B0-----:R-:W-:Y:S01]  /*4b90*/  @P1 IMAD.MOV.U32 R6, RZ, RZ, R16.reuse ;  /* 0x000000ffff061224 */ /* 0x101fe200078e0010 */
[----:B------:R-:W-:Y:S01]  /*4ba0*/  ISETP.GT.AND P5, PT, R10, RZ, P0 ;  /* 0x000000ff0a00720c */ /* 0x000fe200007a4270 */
[--C-:B------:R-:W-:Y:S01]  /*4bb0*/  @P1 IMAD.MOV.U32 R7, RZ, RZ, R17.reuse ;  /* 0x000000ffff071224 */ /* 0x100fe200078e0011 */
[----:B------:R-:W-:Y:S01]  /*4bc0*/  F2FP.BF16.F32.PACK_AB R32, RZ, R32 ;  /* 0x00000020ff20723e */ /* 0x000fe200000010ff */
[-C--:B------:R-:W-:Y:S01]  /*4bd0*/  FMUL R41, R41, R0.reuse ;  /* 0x0000000029297220 */ /* 0x080fe20000400000 */
[----:B------:R-:W-:Y:S01]  /*4be0*/  F2FP.BF16.F32.PACK_AB R33, RZ, R33 ;  /* 0x00000021ff21723e */ /* 0x000fe200000010ff */
[-C--:B------:R-:W-:Y:S01]  /*4bf0*/  FMUL R42, R42, R0.reuse ;  /* 0x000000002a2a7220 */ /* 0x080fe20000400000 */
[----:B------:R0:W-:Y:S01]  /*4c00*/  @P1 STG.E.U16 desc[UR12][R6.64+0x10], R30 ;  /* 0x0000101e06001986 */ /* 0x0001e2000c10150c */
[----:B------:R-:W-:Y:S01]  /*4c10*/  ISETP.GT.AND P1, PT, R10, 0x8, P0 ;  /* 0x000000080a00780c */ /* 0x000fe20000724270 */
[----:B------:R-:W-:Y:S01]  /*4c20*/  FMUL R43, R43, R0 ;  /* 0x000000002b2b7220 */ /* 0x000fe20000400000 */
[----:B------:R-:W-:Y:S01]  /*4c30*/  F2FP.BF16.F32.PACK_AB R34, RZ, R34 ;  /* 0x00000022ff22723e */ /* 0x000fe200000010ff */
[-C--:B------:R-:W-:Y:S01]  /*4c40*/  FMUL R44, R44, R0.reuse ;  /* 0x000000002c2c7220 */ /* 0x080fe20000400000 */
[----:B------:R-:W-:Y:S01]  /*4c50*/  F2FP.BF16.F32.PACK_AB R35, RZ, R35 ;  /* 0x00000023ff23723e */ /* 0x000fe200000010ff */
[-C--:B------:R-:W-:Y:S01]  /*4c60*/  FMUL R45, R45, R0.reuse ;  /* 0x000000002d2d7220 */ /* 0x080fe20000400000 */
[----:B------:R-:W-:Y:S01]  /*4c70*/  ISETP.GT.AND P0, PT, R3, 0x19, PT ;  /* 0x000000190300780c */ /* 0x000fe20003f04270 */
[----:B------:R-:W-:Y:S01]  /*4c80*/  FMUL R46, R46, R0 ;  /* 0x000000002e2e7220 */ /* 0x000fe20000400000 */
[----:B------:R-:W-:Y:S01]  /*4c90*/  F2FP.BF16.F32.PACK_AB R36, RZ, R36 ;  /* 0x00000024ff24723e */ /* 0x000fe200000010ff */
[----:B------:R-:W-:Y:S01]  /*4ca0*/  FMUL R47, R47, R0 ;  /* 0x000000002f2f7220 */ /* 0x000fe20000400000 */
[----:B------:R-:W-:Y:S01]  /*4cb0*/  F2FP.BF16.F32.PACK_AB R37, RZ, R37 ;  /* 0x00000025ff25723e */ /* 0x000fe200000010ff */
[--C-:B0-----:R-:W-:Y:S01]  /*4cc0*/  @P2 IMAD.MOV.U32 R6, RZ, RZ, R16.reuse ;  /* 0x000000ffff062224 */ /* 0x101fe200078e0010 */
[----:B------:R-:W-:Y:S01]  /*4cd0*/  F2FP.BF16.F32.PACK_AB R38, RZ, R38 ;  /* 0x00000026ff26723e */ /* 0x000fe200000010ff */
[--C-:B------:R-:W-:Y:S01]  /*4ce0*/  @P2 IMAD.MOV.U32 R7, RZ, RZ, R17.reuse ;  /* 0x000000ffff072224 */ /* 0x100fe200078e0011 */
[----:B------:R-:W-:Y:S01]  /*4cf0*/  F2FP.BF16.F32.PACK_AB R39, RZ, R39 ;  /* 0x00000027ff27723e */ /* 0x000fe200000010ff */
[----:B------:R-:W-:Y:S01]  /*4d00*/  FMUL R48, R48, R0 ;  /* 0x0000000030307220 */ /* 0x000fe20000400000 */
[----:B------:R-:W-:Y:S01]  /*4d10*/  F2FP.BF16.F32.PACK_AB R40, RZ, R40 ;  /* 0x00000028ff28723e */ /* 0x000fe200000010ff */
[-C--:B------:R-:W-:Y:S01]  /*4d20*/  FMUL R49, R49, R0.reuse ;  /* 0x0000000031317220 */ /* 0x080fe20000400000 */
[----:B------:R0:W-:Y:S01]  /*4d30*/  @P2 STG.E.U16 desc[UR12][R6.64+0x12], R31 ;  /* 0x0000121f06002986 */ /* 0x0001e2000c10150c */
[----:B------:R-:W-:Y:S01]  /*4d40*/  ISETP.GT.AND P2, PT, R3, 0x18, PT ;  /* 0x000000180300780c */ /* 0x000fe20003f44270 */
[-C--:B------:R-:W-:Y:S01]  /*4d50*/  FMUL R50, R50, R0.reuse ;  /* 0x0000000032327220 */ /* 0x080fe20000400000 */
[----:B------:R-:W-:Y:S01]  /*4d60*/  F2FP.BF16.F32.PACK_AB R41, RZ, R41 ;  /* 0x00000029ff29723e */ /* 0x000fe200000010ff */
[----:B------:R-:W-:Y:S01]  /*4d70*/  @P4 STG.E.U16 desc[UR12][R4.64+0x20], R32 ;  /* 0x0000202004004986 */ /* 0x000fe2000c10150c */
[C---:B------:R-:W-:Y:S01]  /*4d80*/  ISETP.GT.AND P4, PT, R10.reuse, RZ, P2 ;  /* 0x000000ff0a00720c */ /* 0x040fe20001784270 */
[-C--:B------:R-:W-:Y:S01]  /*4d90*/  FMUL R51, R51, R0.reuse ;  /* 0x0000000033337220 */ /* 0x080fe20000400000 */
[C---:B------:R-:W-:Y:S01]  /*4da0*/  ISETP.GT.AND P2, PT, R10.reuse, 0x8, P2 ;  /* 0x000000080a00780c */ /* 0x040fe20001744270 */
[----:B------:R-:W-:Y:S01]  /*4db0*/  @P5 STG.E.U16 desc[UR12][R4.64+0x22], R33 ;  /* 0x0000222104005986 */ /* 0x000fe2000c10150c */
[----:B------:R-:W-:Y:S01]  /*4dc0*/  ISETP.GT.AND P5, PT, R10, RZ, P0 ;  /* 0x000000ff0a00720c */ /* 0x000fe200007a4270 */
[----:B------:R-:W-:Y:S01]  /*4dd0*/  FMUL R52, R52, R0 ;  /* 0x0000000034347220 */ /* 0x000fe20000400000 */
[----:B------:R-:W-:Y:S01]  /*4de0*/  F2FP.BF16.F32.PACK_AB R42, RZ, R42 ;  /* 0x0000002aff2a723e */ /* 0x000fe200000010ff */
[--C-:B0-----:R-:W-:Y:S01]  /*4df0*/  @P3 IMAD.MOV.U32 R6, RZ, RZ, R16.reuse ;  /* 0x000000ffff063224 */ /* 0x101fe200078e0010 */
[----:B------:R-:W-:Y:S01]  /*4e00*/  F2FP.BF16.F32.PACK_AB R43, RZ, R43 ;  /* 0x0000002bff2b723e */ /* 0x000fe200000010ff */
[--C-:B------:R-:W-:Y:S01]  /*4e10*/  @P3 IMAD.MOV.U32 R7, RZ, RZ, R17.reuse ;  /* 0x000000ffff073224 */ /* 0x100fe200078e0011 */
[----:B------:R-:W-:Y:S01]  /*4e20*/  F2FP.BF16.F32.PACK_AB R44, RZ, R44 ;  /* 0x0000002cff2c723e */ /* 0x000fe200000010ff */
[-C--:B------:R-:W-:Y:S01]  /*4e30*/  FMUL R53, R53, R0.reuse ;  /* 0x0000000035357220 */ /* 0x080fe20000400000 */
[----:B------:R-:W-:Y:S01]  /*4e40*/  F2FP.BF16.F32.PACK_AB R45, RZ, R45 ;  /* 0x0000002dff2d723e */ /* 0x000fe200000010ff */
[-C--:B------:R-:W-:Y:S01]  /*4e50*/  FMUL R54, R54, R0.reuse ;  /* 0x0000000036367220 */ /* 0x080fe20000400000 */
[----:B------:R0:W-:Y:S01]  /*4e60*/  @P3 STG.E.U16 desc[UR12][R6.64+0x20], R34 ;  /* 0x0000202206003986 */ /* 0x0001e2000c10150c */
[----:B------:R-:W-:Y:S01]  /*4e70*/  ISETP.GT.AND P3, PT, R3, 0x20, PT ;  /* 0x000000200300780c */ /* 0x000fe20003f64270 */
[----:B------:R-:W-:Y:S01]  /*4e80*/  FMUL R55, R55, R0 ;  /* 0x0000000037377220 */ /* 0x000fe20000400000 */
[----:B------:R-:W-:Y:S01]  /*4e90*/  F2FP.BF16.F32.PACK_AB R46, RZ, R46 ;  /* 0x0000002eff2e723e */ /* 0x000fe200000010ff */
[-C--:B------:R-:W-:Y:S01]  /*4ea0*/  FMUL R56, R56, R0.reuse ;  /* 0x0000000038387220 */ /* 0x080fe20000400000 */
[----:B------:R-:W-:Y:S01]  /*4eb0*/  F2FP.BF16.F32.PACK_AB R47, RZ, R47 ;  /* 0x0000002fff2f723e */ /* 0x000fe200000010ff */
[----:B------:R-:W-:Y:S01]  /*4ec0*/  FMUL R57, R57, R0 ;  /* 0x0000000039397220 */ /* 0x000fe20000400000 */
[----:B------:R-:W-:Y:S01]  /*4ed0*/  F2FP.BF16.F32.PACK_AB R48, RZ, R48 ;  /* 0x00000030ff30723e */ /* 0x000fe200000010ff */
[-C--:B------:R-:W-:Y:S01]  /*4ee0*/  FMUL R58, R58, R0.reuse ;  /* 0x000000003a3a7220 */ /* 0x080fe20000400000 */
[----:B------:R-:W-:Y:S01]  /*4ef0*/  F2FP.BF16.F32.PACK_AB R49, RZ, R49 ;  /* 0x00000031ff31723e */ /* 0x000fe200000010ff */
        /* <DEDUP_REMOVED lines=10> */
[----:B------:R-:W-:Y:S01]  /*4fa0*/  ISETP.GT.AND P1, PT, R10, 0x8, P0 ;  /* 0x000000080a00780c */ /* 0x000fe20000724270 */
[-C--:B------:R-:W-:Y:S01]  /*4fb0*/  FMUL R62, R62, R0.reuse ;  /* 0x000000003e3e7220 */ /* 0x080fe20000400000 */
[----:B------:R-:W-:Y:S01]  /*4fc0*/  ISETP.GT.AND P0, PT, R3, 0x21, PT ;  /* 0x000000210300780c */ /* 0x000fe20003f04270 */
        /* <DEDUP_REMOVED lines=65> */
[----:B0-----:R-:W-:Y:S01]  /*53e0*/  @P1 IMAD.MOV.U32 R6, RZ, RZ, R16 ;  /* 0x000000ffff061224 */ /* 0x001fe200078e0010 */
[----:B------:R-:W-:Y:S01]  /*53f0*/  F2FP.BF16.F32.PACK_AB R75, RZ, R75 ;  /* 0x0000004bff4b723e */ /* 0x000fe200000010ff */
[----:B------:R-:W-:Y:S01]  /*5400*/  @P1 IMAD.MOV.U32 R7, RZ, RZ, R17 ;  /* 0x000000ffff071224 */ /* 0x000fe200078e0011 */
        /* <DEDUP_REMOVED lines=10> */
[----:B------:R-:W-:Y:S01]  /*54b0*/  FMUL R0, R87, R0 ;  /* 0x0000000057007220 */ /* 0x000fe20000400000 */
[C---:B------:R-:W-:Y:S01]  /*54c0*/  ISETP.GT.AND P3, PT, R10.reuse, 0x8, P3 ;  /* 0x000000080a00780c */ /* 0x040fe20001f64270 */
[----:B------:R-:W-:Y:S01]  /*54d0*/  @P5 STG.E.U16 desc[UR12][R4.64+0x52], R45 ;  /* 0x0000522d04005986 */ /* 0x000fe2000c10150c */
[----:B------:R-:W-:-:S02]  /*54e0*/  ISETP.GT.AND P5, PT, R10, RZ, P0 ;  /* 0x000000ff0a00720c */ /* 0x000fc400007a4270 */
[----:B------:R-:W-:Y:S01]  /*54f0*/  F2FP.BF16.F32.PACK_AB R78, RZ, R78 ;  /* 0x0000004eff4e723e */ /* 0x000fe200000010ff */
[----:B0-----:R-:W-:Y:S01]  /*5500*/  @P2 IMAD.MOV.U32 R6, RZ, RZ, R16 ;  /* 0x000000ffff062224 */ /* 0x001fe200078e0010 */
[----:B------:R-:W-:Y:S01]  /*5510*/  F2FP.BF16.F32.PACK_AB R79, RZ, R79 ;  /* 0x0000004fff4f723e */ /* 0x000fe200000010ff */
[----:B------:R-:W-:Y:S01]  /*5520*/  @P2 IMAD.MOV.U32 R7, RZ, RZ, R17 ;  /* 0x000000ffff072224 */ /* 0x000fe200078e0011 */
[----:B------:R-:W-:Y:S02]  /*5530*/  F2FP.BF16.F32.PACK_AB R80, RZ, R80 ;  /* 0x00000050ff50723e */ /* 0x000fe400000010ff */
[----:B------:R-:W-:Y:S02]  /*5540*/  F2FP.BF16.F32.PACK_AB R81, RZ, R81 ;  /* 0x00000051ff51723e */ /* 0x000fe400000010ff */
[----:B------:R0:W-:Y:S01]  /*5550*/  @P2 STG.E.U16 desc[UR12][R6.64+0x50], R46 ;  /* 0x0000502e06002986 */ /* 0x0001e2000c10150c */
[----:B------:R-:W-:Y:S02]  /*5560*/  ISETP.GT.AND P2, PT, R3, 0x38, PT ;  /* 0x000000380300780c */ /* 0x000fe40003f44270 */
[----:B------:R-:W-:-:S02]  /*5570*/  F2FP.BF16.F32.PACK_AB R82, RZ, R82 ;  /* 0x00000052ff52723e */ /* 0x000fc400000010ff */
[----:B------:R-:W-:Y:S02]  /*5580*/  F2FP.BF16.F32.PACK_AB R83, RZ, R83 ;  /* 0x00000053ff53723e */ /* 0x000fe400000010ff */
[----:B------:R-:W-:Y:S02]  /*5590*/  F2FP.BF16.F32.PACK_AB R84, RZ, R84 ;  /* 0x00000054ff54723e */ /* 0x000fe400000010ff */
[----:B------:R-:W-:Y:S02]  /*55a0*/  F2FP.BF16.F32.PACK_AB R85, RZ, R85 ;  /* 0x00000055ff55723e */ /* 0x000fe400000010ff */
[----:B------:R-:W-:Y:S01]  /*55b0*/  F2FP.BF16.F32.PACK_AB R86, RZ, R86 ;  /* 0x00000056ff56723e */ /* 0x000fe200000010ff */
[----:B0-----:R-:W-:Y:S02]  /*55c0*/  @P1 IMAD.MOV.U32 R6, RZ, RZ, R16 ;  /* 0x000000ffff061224 */ /* 0x001fe400078e0010 */
[----:B------:R-:W-:-:S05]  /*55d0*/  @P1 IMAD.MOV.U32 R7, RZ, RZ, R17 ;  /* 0x000000ffff071224 */ /* 0x000fca00078e0011 */
[----:B------:R0:W-:Y:S01]  /*55e0*/  @P1 STG.E.U16 desc[UR12][R6.64+0x52], R47 ;  /* 0x0000522f06001986 */ /* 0x0001e2000c10150c */
[C---:B------:R-:W-:Y:S02]  /*55f0*/  ISETP.GT.AND P1, PT, R10.reuse, 0x8, P0 ;  /* 0x000000080a00780c */ /* 0x040fe40000724270 */
[----:B------:R-:W-:Y:S01]  /*5600*/  ISETP.GT.AND P0, PT, R3, 0x39, PT ;  /* 0x000000390300780c */ /* 0x000fe20003f04270 */
[----:B------:R-:W-:Y:S01]  /*5610*/  @P4 STG.E.U16 desc[UR12][R4.64+0x60], R48 ;  /* 0x0000603004004986 */ /* 0x000fe2000c10150c */
[C---:B------:R-:W-:Y:S02]  /*5620*/  ISETP.GT.AND P4, PT, R10.reuse, RZ, P2 ;  /* 0x000000ff0a00720c */ /* 0x040fe40001784270 */
[C---:B------:R-:W-:Y:S01]  /*5630*/  ISETP.GT.AND P2, PT, R10.reuse, 0x8, P2 ;  /* 0x000000080a00780c */ /* 0x040fe20001744270 */
[----:B------:R-:W-:Y:S01]  /*5640*/  @P5 STG.E.U16 desc[UR12][R4.64+0x62], R49 ;  /* 0x0000623104005986 */ /* 0x000fe2000c10150c */
[----:B------:R-:W-:Y:S01]  /*5650*/  ISETP.GT.AND P5, PT, R10, RZ, P0 ;  /* 0x000000ff0a00720c */ /* 0x000fe200007a4270 */
[----:B0-----:R-:W-:-:S02]  /*5660*/  @P3 IMAD.MOV.U32 R6, RZ, RZ, R16 ;  /* 0x000000ffff063224 */ /* 0x001fc400078e0010 */
[----:B------:R-:W-:-:S05]  /*5670*/  @P3 IMAD.MOV.U32 R7, RZ, RZ, R17 ;  /* 0x000000ffff073224 */ /* 0x000fca00078e0011 */
[----:B------:R0:W-:Y:S01]  /*5680*/  @P3 STG.E.U16 desc[UR12][R6.64+0x60], R50 ;  /* 0x0000603206003986 */ /* 0x0001e2000c10150c */
[----:B------:R-:W-:Y:S01]  /*5690*/  ISETP.GT.AND P3, PT, R3, 0x40, PT ;  /* 0x000000400300780c */ /* 0x000fe20003f64270 */
        /* <DEDUP_REMOVED lines=37> */
[C---:B------:R-:W-:Y:S02]  /*58f0*/  ISETP.GT.AND P5, PT, R10.reuse, RZ, P0 ;  /* 0x000000ff0a00720c */ /* 0x040fe400007a4270 */
[----:B------:R-:W-:Y:S01]  /*5900*/  ISETP.GT.AND P0, PT, R10, 0x8, P0 ;  /* 0x000000080a00780c */ /* 0x000fe20000704270 */
[----:B0-----:R-:W-:-:S02]  /*5910*/  @P2 IMAD.MOV.U32 R6, RZ, RZ, R16 ;  /* 0x000000ffff062224 */ /* 0x001fc400078e0010 */
[----:B------:R-:W-:-:S05]  /*5920*/  @P2 IMAD.MOV.U32 R7, RZ, RZ, R17 ;  /* 0x000000ffff072224 */ /* 0x000fca00078e0011 */
[----:B------:R0:W-:Y:S01]  /*5930*/  @P2 STG.E.U16 desc[UR12][R6.64+0x90], R62 ;  /* 0x0000903e06002986 */ /* 0x0001e2000c10150c */
[----:B------:R-:W-:Y:S01]  /*5940*/  ISETP.GT.AND P2, PT, R3, 0x59, PT ;  /* 0x000000590300780c */ /* 0x000fe20003f44270 */
[----:B0-----:R-:W-:Y:S02]  /*5950*/  @P1 IMAD.MOV.U32 R6, RZ, RZ, R16 ;  /* 0x000000ffff061224 */ /* 0x001fe400078e0010 */
[----:B------:R-:W-:-:S05]  /*5960*/  @P1 IMAD.MOV.U32 R7, RZ, RZ, R17 ;  /* 0x000000ffff071224 */ /* 0x000fca00078e0011 */
[----:B------:R0:W-:Y:S01]  /*5970*/  @P1 STG.E.U16 desc[UR12][R6.64+0x92], R63 ;  /* 0x0000923f06001986 */ /* 0x0001e2000c10150c */
[----:B------:R-:W-:-:S03]  /*5980*/  ISETP.GT.AND P1, PT, R3, 0x58, PT ;  /* 0x000000580300780c */ /* 0x000fc60003f24270 */
[----:B------:R-:W-:Y:S01]  /*5990*/  @P4 STG.E.U16 desc[UR12][R4.64+0xa0], R64 ;  /* 0x0000a04004004986 */ /* 0x000fe2000c10150c */
[C---:B------:R-:W-:Y:S02]  /*59a0*/  ISETP.GT.AND P4, PT, R10.reuse, RZ, P1 ;  /* 0x000000ff0a00720c */ /* 0x040fe40000f84270 */
[C---:B------:R-:W-:Y:S01]  /*59b0*/  ISETP.GT.AND P1, PT, R10.reuse, 0x8, P1 ;  /* 0x000000080a00780c */ /* 0x040fe20000f24270 */
[----:B------:R-:W-:Y:S01]  /*59c0*/  @P5 STG.E.U16 desc[UR12][R4.64+0xa2], R65 ;  /* 0x0000a24104005986 */ /* 0x000fe2000c10150c */
[C---:B------:R-:W-:Y:S02]  /*59d0*/  ISETP.GT.AND P5, PT, R10.reuse, RZ, P2 ;  /* 0x000000ff0a00720c */ /* 0x040fe400017a4270 */
[----:B------:R-:W-:Y:S01]  /*59e0*/  ISETP.GT.AND P2, PT, R10, 0x8, P2 ;  /* 0x000000080a00780c */ /* 0x000fe20001744270 */
[----:B0-----:R-:W-:Y:S02]  /*59f0*/  @P3 IMAD.MOV.U32 R6, RZ, RZ, R16 ;  /* 0x000000ffff063224 */ /* 0x001fe400078e0010 */
        /* <DEDUP_REMOVED lines=15> */
[----:B------:R0:W-:Y:S02]  /*5af0*/  @P1 STG.E.U16 desc[UR12][R6.64+0xb0], R70 ;  /* 0x0000b04606001986 */ /* 0x0001e4000c10150c */
[----:B0-----:R-:W-:Y:S02]  /*5b00*/  @P2 IMAD.MOV.U32 R6, RZ, RZ, R16 ;  /* 0x000000ffff062224 */ /* 0x001fe400078e0010 */
[----:B------:R-:W-:-:S05]  /*5b10*/  @P2 IMAD.MOV.U32 R7, RZ, RZ, R17 ;  /* 0x000000ffff072224 */ /* 0x000fca00078e0011 */
[----:B------:R0:W-:Y:S01]  /*5b20*/  @P2 STG.E.U16 desc[UR12][R6.64+0xb2], R71 ;  /* 0x0000b24706002986 */ /* 0x0001e2000c10150c */
[----:B------:R-:W-:-:S03]  /*5b30*/  ISETP.GT.AND P2, PT, R3, 0x71, PT ;  /* 0x000000710300780c */ /* 0x000fc60003f44270 */
[----:B------:R-:W-:Y:S01]  /*5b40*/  @P4 STG.E.U16 desc[UR12][R4.64+0xc0], R72 ;  /* 0x0000c04804004986 */ /* 0x000fe2000c10150c */
[----:B------:R-:W-:-:S03]  /*5b50*/  ISETP.GT.AND P4, PT, R3, 0x68, PT ;  /* 0x000000680300780c */ /* 0x000fc60003f84270 */
[----:B------:R-:W-:Y:S01]  /*5b60*/  @P5 STG.E.U16 desc[UR12][R4.64+0xc2], R73 ;  /* 0x0000c24904005986 */ /* 0x000fe2000c10150c */
[----:B------:R-:W-:Y:S02]  /*5b70*/  ISETP.GT.AND P5, PT, R3, 0x69, PT ;  /* 0x000000690300780c */ /* 0x000fe40003fa4270 */
[C---:B------:R-:W-:Y:S01]  /*5b80*/  ISETP.GT.AND P1, PT, R10.reuse, RZ, P4 ;  /* 0x000000ff0a00720c */ /* 0x040fe20002724270 */
[----:B0-----:R-:W-:Y:S01]  /*5b90*/  @P3 IMAD.MOV.U32 R6, RZ, RZ, R16 ;  /* 0x000000ffff063224 */ /* 0x001fe200078e0010 */
[C---:B------:R-:W-:Y:S01]  /*5ba0*/  ISETP.GT.AND P6, PT, R10.reuse, RZ, P5 ;  /* 0x000000ff0a00720c */ /* 0x040fe20002fc4270 */
[----:B------:R-:W-:Y:S01]  /*5bb0*/  @P3 IMAD.MOV.U32 R7, RZ, RZ, R17 ;  /* 0x000000ffff073224 */ /* 0x000fe200078e0011 */
[----:B------:R-:W-:-:S04]  /*5bc0*/  ISETP.GT.AND P4, PT, R10, 0x8, P4 ;  /* 0x000000080a00780c */ /* 0x000fc80002784270 */
[----:B------:R0:W-:Y:S01]  /*5bd0*/  @P3 STG.E.U16 desc[UR12][R6.64+0xc0], R74 ;  /* 0x0000c04a06003986 */ /* 0x0001e2000c10150c */
[----:B------:R-:W-:-:S06]  /*5be0*/  ISETP.GT.AND P3, PT, R3, 0x70, PT ;  /* 0x000000700300780c */ /* 0x000fcc0003f64270 */
[----:B------:R-:W-:Y:S02]  /*5bf0*/  @P6 IMAD.MOV.U32 R2, RZ, RZ, R4 ;  /* 0x000000ffff026224 */ /* 0x000fe400078e0004 */
[----:B0-----:R-:W-:Y:S02]  /*5c00*/  @P0 IMAD.MOV.U32 R6, RZ, RZ, R16 ;  /* 0x000000ffff060224 */ /* 0x001fe400078e0010 */
[----:B------:R-:W-:-:S05]  /*5c10*/  @P0 IMAD.MOV.U32 R7, RZ, RZ, R17 ;  /* 0x000000ffff070224 */ /* 0x000fca00078e0011 */
[----:B------:R-:W-:Y:S01]  /*5c20*/  @P0 STG.E.U16 desc[UR12][R6.64+0xc2], R75 ;  /* 0x0000c24b06000986 */ /* 0x000fe2000c10150c */
[----:B------:R-:W-:-:S03]  /*5c30*/  ISETP.GT.AND P0, PT, R3, 0x79, PT ;  /* 0x000000790300780c */ /* 0x000fc60003f04270 */
[----:B------:R-:W-:Y:S01]  /*5c40*/  @P1 STG.E.U16 desc[UR12][R4.64+0xd0], R76 ;  /* 0x0000d04c04001986 */ /* 0x000fe2000c10150c */
[----:B------:R-:W-:Y:S01]  /*5c50*/  ISETP.GT.AND P1, PT, R3, 0x78, PT ;  /* 0x000000780300780c */ /* 0x000fe20003f24270 */
[----:B------:R-:W-:-:S05]  /*5c60*/  @P6 IMAD.MOV.U32 R3, RZ, RZ, R5 ;  /* 0x000000ffff036224 */ /* 0x000fca00078e0005 */
[----:B------:R0:W-:Y:S01]  /*5c70*/  @P6 STG.E.U16 desc[UR12][R2.64+0xd2], R77 ;  /* 0x0000d24d02006986 */ /* 0x0001e2000c10150c */
[C---:B------:R-:W-:Y:S02]  /*5c80*/  ISETP.GT.AND P6, PT, R10.reuse, 0x8, P5 ;  /* 0x000000080a00780c */ /* 0x040fe40002fc4270 */
[C---:B------:R-:W-:Y:S02]  /*5c90*/  ISETP.GT.AND P5, PT, R10.reuse, RZ, P3 ;  /* 0x000000ff0a00720c */ /* 0x040fe40001fa4270 */
[----:B------:R-:W-:Y:S01]  /*5ca0*/  ISETP.GT.AND P3, PT, R10, 0x8, P3 ;  /* 0x000000080a00780c */ /* 0x000fe20001f64270 */
[----:B0-----:R-:W-:Y:S02]  /*5cb0*/  @P4 IMAD.MOV.U32 R2, RZ, RZ, R16 ;  /* 0x000000ffff024224 */ /* 0x001fe400078e0010 */
[----:B------:R-:W-:-:S05]  /*5cc0*/  @P4 IMAD.MOV.U32 R3, RZ, RZ, R17 ;  /* 0x000000ffff034224 */ /* 0x000fca00078e0011 */
[----:B------:R0:W-:Y:S01]  /*5cd0*/  @P4 STG.E.U16 desc[UR12][R2.64+0xd0], R78 ;  /* 0x0000d04e02004986 */ /* 0x0001e2000c10150c */
        /* <DEDUP_REMOVED lines=14> */
[----:B------:R0:W-:Y:S02]  /*5dc0*/  @P4 STG.E.U16 desc[UR12][R2.64+0xe2], R81 ;  /* 0x0000e25102004986 */ /* 0x0001e4000c10150c */
        /* <DEDUP_REMOVED lines=8> */
[----:B------:R0:W-:Y:S04]  /*5e50*/  @P5 STG.E.U16 desc[UR12][R2.64+0xf0], R84 ;  /* 0x0000f05402005986 */ /* 0x0001e8000c10150c */
[----:B------:R1:W-:Y:S01]  /*5e60*/  @P6 STG.E.U16 desc[UR12][R4.64+0xf2], R85 ;  /* 0x0000f25504006986 */ /* 0x0003e2000c10150c */
[----:B0-----:R-:W-:Y:S02]  /*5e70*/  @P1 IMAD.MOV.U32 R2, RZ, RZ, R16 ;  /* 0x000000ffff021224 */ /* 0x001fe400078e0010 */
[----:B------:R-:W-:-:S05]  /*5e80*/  @P1 IMAD.MOV.U32 R3, RZ, RZ, R17 ;  /* 0x000000ffff031224 */ /* 0x000fca00078e0011 */
[----:B------:R1:W-:Y:S01]  /*5e90*/  @P1 STG.E.U16 desc[UR12][R2.64+0xf0], R86 ;  /* 0x0000f05602001986 */ /* 0x0003e2000c10150c */
[----:B------:R-:W-:Y:S05]  /*5ea0*/  @!P0 EXIT ;  /* 0x000000000000894d */ /* 0x000fea0003800000 */
[----:B------:R-:W-:-:S05]  /*5eb0*/  F2FP.BF16.F32.PACK_AB R0, RZ, R0 ;  /* 0x00000000ff00723e */ /* 0x000fca00000010ff */
[----:B------:R-:W-:Y:S01]  /*5ec0*/  STG.E.U16 desc[UR12][R16.64+0xf2], R0 ;  /* 0x0000f20010007986 */ /* 0x000fe2000c10150c */
[----:B------:R-:W-:Y:S05]  /*5ed0*/  EXIT ;  /* 0x000000000000794d */ /* 0x000fea0003800000 */
.L_x_14:
[----:B------:R-:W-:-:S13]  /*5ee0*/  ISETP.NE.AND P0, PT, R8, RZ, PT ;  /* 0x000000ff0800720c */ /* 0x000fda0003f05270 */
[----:B------:R-:W-:Y:S05]  /*5ef0*/  @P0 EXIT ;  /* 0x000000000000094d */ /* 0x000fea0003800000 */
[----:B------:R-:W-:-:S13]  /*5f00*/  ELECT P0, URZ, PT ;  /* 0x00000000003f782f */ /* 0x000fda0003800000 */
[----:B------:R-:W-:Y:S05]  /*5f10*/  @!P0 BRA `(.L_x_153) ;  /* 0x0000000400c08947 */ /* 0x000fea0003800000 */
[----:B------:R-:W-:-:S13]  /*5f20*/  ISETP.GE.AND P0, PT, R6, 0x1, PT ;  /* 0x000000010600780c */ /* 0x000fda0003f06270 */
[----:B------:R-:W-:Y:S05]  /*5f30*/  @!P0 BRA `(.L_x_153) ;  /* 0x0000000400b88947 */ /* 0x000fea0003800000 */
[----:B------:R-:W2:Y:S01]  /*5f40*/  S2R R16, SR_CgaCtaId ;  /* 0x0000000000107919 */ /* 0x000ea20000008800 */
[----:B------:R-:W-:Y:S01]  /*5f50*/  IMAD.SHL.U32 R22, R11, 0x40, RZ ;  /* 0x000000400b167824 */ /* 0x000fe200078e00ff */
[----:B------:R-:W-:Y:S01]  /*5f60*/  ULDC UR4, c[0x0][0x384] ;  /* 0x0000e10000047ab9 */ /* 0x000fe20000000800 */
[----:B------:R-:W-:Y:S01]  /*5f70*/  LOP3.LUT P0, RZ, R10, 0x1f, RZ, 0xc0, !PT ;  /* 0x0000001f0aff7812 */ /* 0x000fe2000780c0ff */
[----:B------:R-:W-:Y:S01]  /*5f80*/  ULDC UR5, c[0x0][0x388] ;  /* 0x0000e20000057ab9 */ /* 0x000fe20000000800 */
[----:B------:R-:W-:Y:S01]  /*5f90*/  IMAD.HI.U32 R3, R22, UR4, RZ ;  /* 0x0000000416037c27 */ /* 0x000fe2000f8e00ff */
[C---:B------:R-:W-:Y:S02]  /*5fa0*/  ISETP.NE.AND P1, PT, R12.reuse, RZ, PT ;  /* 0x000000ff0c00720c */ /* 0x040fe40003f25270 */
[----:B------:R-:W-:Y:S02]  /*5fb0*/  CS2R R10, SRZ ;  /* 0x00000000000a7805 */ /* 0x000fe4000001ff00 */
[----:B------:R-:W-:Y:S01]  /*5fc0*/  ISETP.NE.OR P0, PT, R12, RZ, !P0 ;  /* 0x000000ff0c00720c */ /* 0x000fe20004705670 */
[----:B------:R-:W-:Y:S01]  /*5fd0*/  IMAD.MOV.U32 R5, RZ, RZ, 0x1 ;  /* 0x00000001ff057424 */ /* 0x000fe200078e00ff */
[----:B------:R-:W-:Y:S01]  /*5fe0*/  LOP3.LUT R23, R4, 0x2, RZ, 0xfc, !PT ;  /* 0x0000000204177812 */ /* 0x000fe200078efcff */
[----:B------:R-:W-:Y:S01]  /*5ff0*/  IMAD.MOV.U32 R8, RZ, RZ, RZ ;  /* 0x000000ffff087224 */ /* 0x000fe200078e00ff */
[----:B------:R-:W-:Y:S01]  /*6000*/  SHF.R.U32.HI R3, RZ, UR5, R3 ;  /* 0x00000005ff037c19 */ /* 0x000fe20008011603 */
[----:B------:R-:W-:-:S02]  /*6010*/  IMAD.MOV.U32 R12, RZ, RZ, RZ ;  /* 0x000000ffff0c7224 */ /* 0x000fc400078e00ff */
[----:B--2--5:R-:W-:-:S05]  /*6020*/  IMAD.SHL.U32 R0, R16, 0x40, RZ ;  /* 0x0000004010007824 */ /* 0x024fca00078e00ff */
[----:B---3--:R-:W-:Y:S01]  /*6030*/  LOP3.LUT R2, R0, 0x40, RZ, 0xc0, !PT ;  /* 0x0000004000027812 */ /* 0x008fe200078ec0ff */
[----:B------:R-:W-:-:S04]  /*6040*/  IMAD R0, R14, R15, RZ ;  /* 0x0000000f0e007224 */ /* 0x000fc800078e02ff */
[----:B------:R-:W-:Y:S02]  /*6050*/  IMAD R9, R7, R0, 0x1 ;  /* 0x0000000107097424 */ /* 0x000fe400078e0200 */
[----:B------:R-:W-:Y:S02]  /*6060*/  IMAD R2, R13, 0x80, R2 ;  /* 0x000000800d027824 */ /* 0x000fe400078e0202 */
[----:B------:R-:W-:-:S07]  /*6070*/  IMAD.SHL.U32 R0, R16, 0x800, RZ ;  /* 0x0000080010007824 */ /* 0x000fce00078e00ff */
.L_x_157:
[----:B------:R-:W0:Y:S01]  /*6080*/  S2R R14, SR_CgaCtaId ;  /* 0x00000000000e7919 */ /* 0x000e220000008800 */
[----:B------:R-:W-:-:S04]  /*6090*/  MOV R13, 0x400 ;  /* 0x00000400000d7802 */ /* 0x000fc80000000f00 */
[----:B0-----:R-:W-:Y:S02]  /*60a0*/  LEA R21, R14, R13, 0x18 ;  /* 0x0000000d0e157211 */ /* 0x001fe400078ec0ff */
[----:B------:R-:W-:-:S03]  /*60b0*/  SHF.L.U32 R13, R5, 0x1f, RZ ;  /* 0x0000001f050d7819 */ /* 0x000fc600000006ff */
[----:B------:R-:W-:-:S07]  /*60c0*/  IMAD R20, R8, 0x8, R21 ;  /* 0x0000000808147824 */ /* 0x000fce00078e0215 */
.L_x_154:
[----:B0-----:R0:W1:Y:S02]  /*60d0*/  SYNCS.PHASECHK.TRANS64.TRYWAIT P2, [R20+URZ+0x36090], R13 ;  /* 0x0360900d140075a7 */ /* 0x001064000804017f */
[----:B-1----:R-:W-:Y:S05]  /*60e0*/  @!P2 NANOSLEEP.SYNCS 0x989680 ;  /* 0x009896800000a95d */ /* 0x002fea0003900000 */
[----:B------:R-:W1:Y:S02]  /*60f0*/  @!P2 SYNCS.PHASECHK.TRANS64 P2, [R20+URZ+0x36090], R13 ;  /* 0x0360900d1400a5a7 */ /* 0x000e64000804007f */
[----:B-1----:R-:W-:Y:S05]  /*6100*/  @!P2 BRA `(.L_x_154) ;  /* 0xfffffffc00f0a947 */ /* 0x002fea000383ffff */
[----:B0-----:R-:W0:Y:S02]  /*6110*/  @!P1 LDC R13, c[0x0][0x500] ;  /* 0x00014000ff0d9b82 */ /* 0x001e240000000800 */
[----:B0-----:R0:W-:Y:S02]  /*6120*/  @!P1 SYNCS.ARRIVE.TRANS64 RZ, [R20+URZ+0x36000], R13 ;  /* 0x0360000d14ff99a7 */ /* 0x0011e4000800003f */
[----:B0-----:R-:W-:-:S04]  /*6130*/  PRMT R13, R23, 0x9910, RZ ;  /* 0x00009910170d7816 */ /* 0x001fc800000000ff */
[----:B------:R-:W-:-:S13]  /*6140*/  ISETP.NE.AND P2, PT, R13, 0x2, PT ;  /* 0x000000020d00780c */ /* 0x000fda0003f45270 */
[----:B------:R-:W-:Y:S05]  /*6150*/  @P2 BRA `(.L_x_155) ;  /* 0x0000000000042947 */ /* 0x000fea0003800000 */
[----:B------:R-:W-:Y:S01]  /*6160*/  BPT.TRAP 0x1 ;  /* 0x000000040000795c */ /* 0x000fe20000300000 */
.L_x_155:
[----:B------:R-:W-:Y:S05]  /*6170*/  @P0 BRA `(.L_x_156) ;  /* 0x0000000000040947 */ /* 0x000fea0003800000 */
[----:B------:R-:W-:Y:S01]  /*6180*/  BPT.TRAP 0x1 ;  /* 0x000000040000795c */ /* 0x000fe20000300000 */
.L_x_156:
[----:B------:R-:W0:Y:S01]  /*6190*/  LDC R15, c[0x0][0x380] ;  /* 0x0000e000ff0f7b82 */ /* 0x000e220000000800 */
[----:B------:R-:W-:Y:S01]  /*61a0*/  R2UR UR4, R3 ;  /* 0x00000000030472ca */ /* 0x000fe200000e0000 */
[----:B------:R-:W-:Y:S01]  /*61b0*/  IMAD.SHL.U32 R13, R8, 0x1000, RZ ;  /* 0x00001000080d7824 */ /* 0x000fe200078e00ff */
[----:B------:R-:W-:Y:S01]  /*61c0*/  R2UR UR5, R22 ;  /* 0x00000000160572ca */ /* 0x000fe200000e0000 */
[----:B------:R-:W-:Y:S01]  /*61d0*/  ULDC UR20, c[0x0][0x38c] ;  /* 0x0000e30000147ab9 */ /* 0x000fe20000000800 */
[C---:B------:R-:W-:Y:S01]  /*61e0*/  R2UR UR18, R12.reuse ;  /* 0x000000000c1272ca */ /* 0x040fe200000e0000 */
[----:B------:R-:W-:Y:S01]  /*61f0*/  UISETP.NE.AND UP0, UPT, UR20, 0x1, UPT ;  /* 0x000000011400788c */ /* 0x000fe2000bf05270 */
[----:B------:R-:W-:Y:S01]  /*6200*/  LOP3.LUT R14, R13, 0x800, R0, 0xf8, !PT ;  /* 0x000008000d0e7812 */ /* 0x000fe200078ef800 */
[----:B------:R-:W1:Y:S01]  /*6210*/  LDC.64 R16, c[0x0][0x3b8] ;  /* 0x0000ee00ff107b82 */ /* 0x000e620000000a00 */
[----:B------:R-:W-:Y:S01]  /*6220*/  VIADD R12, R12, 0x1 ;  /* 0x000000010c0c7836 */ /* 0x000fe20000000000 */
[----:B------:R-:W-:Y:S01]  /*6230*/  R2UR UR17, R20 ;  /* 0x00000000141172ca */ /* 0x000fe200000e0000 */
[----:B------:R-:W-:Y:S01]  /*6240*/  VIADD R9, R9, 0xffffffff ;  /* 0xffffffff09097836 */ /* 0x000fe20000000000 */
[----:B------:R-:W-:Y:S01]  /*6250*/  ULDC.64 UR24, c[0x0][0x198] ;  /* 0x0000660000187ab9 */ /* 0x000fe20000000a00 */
[----:B------:R-:W-:Y:S01]  /*6260*/  IMAD R14, R14, 0x2, R21 ;  /* 0x000000020e0e7824 */ /* 0x000fe200078e0215 */
[----:B------:R-:W-:Y:S01]  /*6270*/  R2UR UR12, R11 ;  /* 0x000000000b0c72ca */ /* 0x000fe200000e0000 */
[----:B------:R-:W-:Y:S01]  /*6280*/  IMAD.IADD R21, R21, 0x1, R13 ;  /* 0x0000000115157824 */ /* 0x000fe200078e020d */
[----:B------:R-:W1:Y:S01]  /*6290*/  LDC.64 R18, c[0x0][0x3d8] ;  /* 0x0000f600ff127b82 */ /* 0x000e620000000a00 */
[----:B------:R-:W-:Y:S01]  /*62a0*/  @UP0 ULDC.64 UR10, c[0x0][0x390] ;  /* 0x0000e400000a0ab9 */ /* 0x000fe20000000a00 */
[----:B------:R-:W-:Y:S01]  /*62b0*/  R2UR UR8, R14 ;  /* 0x000000000e0872ca */ /* 0x000fe200000e0000 */
[----:B------:R-:W-:Y:S01]  /*62c0*/  ULDC.64 UR14, c[0x0][0x3b0] ;  /* 0x0000ec00000e7ab9 */ /* 0x000fe20000000a00 */
[----:B------:R-:W-:Y:S01]  /*62d0*/  R2UR UR16, R21 ;  /* 0x00000000151072ca */ /* 0x000fe200000e0000 */
[----:B------:R-:W-:Y:S01]  /*62e0*/  ULDC.64 UR22, c[0x0][0x3d0] ;  /* 0x0000f40000167ab9 */ /* 0x000fe20000000a00 */
[----:B------:R-:W-:Y:S01]  /*62f0*/  R2UR UR13, R10 ;  /* 0x000000000a0d72ca */ /* 0x000fe200000e0000 */
[----:B------:R-:W-:Y:S01]  /*6300*/  USHF.L.U32 UR18, UR18, 0x5, URZ ;  /* 0x0000000512127899 */ /* 0x000fe2000800063f */
[----:B0-----:R-:W-:Y:S01]  /*6310*/  ISETP.NE.AND P2, PT, R15, 0x1, PT ;  /* 0x000000010f00780c */ /* 0x001fe20003f45270 */
[----:B------:R-:W-:Y:S01]  /*6320*/  UIADD3 UR17, UR17, 0x36000, URZ ;  /* 0x0003600011117890 */ /* 0x000fe2000fffe03f */
[----:B------:R-:W-:Y:S01]  /*6330*/  ISETP.GT.AND P5, PT, R9, 0x1, PT ;  /* 0x000000010900780c */ /* 0x000fe20003fa4270 */
[----:B------:R-:W-:Y:S01]  /*6340*/  VIADD R8, R8, 0x1 ;  /* 0x0000000108087836 */ /* 0x000fe20000000000 */
[----:B------:R-:W-:Y:S01]  /*6350*/  UMOV UR26, 0x30000 ;  /* 0x00030000001a7882 */ /* 0x000fe20000000000 */
[----:B------:R-:W-:Y:S01]  /*6360*/  UMOV UR28, 0x0 ;  /* 0x00000000001c7882 */ /* 0x000fe20000000000 */
[----:B------:R-:W-:Y:S01]  /*6370*/  UMOV UR29, 0x10000000 ;  /* 0x10000000001d7882 */ /* 0x000fe20000000000 */
[----:B------:R-:W-:Y:S01]  /*6380*/  UIADD3 UR8, UR8, 0x12000, URZ ;  /* 0x0001200008087890 */ /* 0x000fe2000fffe03f */
[----:B------:R-:W-:Y:S01]  /*6390*/  ISETP.NE.AND P4, PT, R8, 0x12, PT ;  /* 0x000000120800780c */ /* 0x000fe20003f85270 */
[----:B------:R-:W-:-:S03]  /*63a0*/  UMOV UR9, UR17 ;  /* 0x0000001100097c82 */ /* 0x000fc60008000000 */
[----:B------:R-:W-:Y:S01]  /*63b0*/  SEL R8, R8, RZ, P4 ;  /* 0x000000ff08087207 */ /* 0x000fe20002000000 */
[----:B------:R-:W-:Y:S02]  /*63c0*/  @P2 IMAD.U32 R24, RZ, RZ, UR4 ;  /* 0x00000004ff182e24 */ /* 0x000fe4000f8e00ff */
[----:B-1----:R-:W-:-:S03]  /*63d0*/  IMAD R14, R10, R17, R19 ;  /* 0x000000110a0e7224 */ /* 0x002fc600078e0213 */
[----:B------:R-:W-:Y:S01]  /*63e0*/  @P2 R2UR UR5, R24 ;  /* 0x00000000180522ca */ /* 0x000fe200000e0000 */
[----:B------:R-:W0:Y:S01]  /*63f0*/  LDC R17, c[0x0][0x3c8] ;  /* 0x0000f200ff117b82 */ /* 0x000e220000000800 */
[----:B------:R-:W-:Y:S01]  /*6400*/  IMAD R13, R11, R16, R18 ;  /* 0x000000100b0d7224 */ /* 0x000fe200078e0212 */
[C---:B------:R-:W-:Y:S02]  /*6410*/  ISETP.NE.AND P2, PT, R12.reuse, R7, PT ;  /* 0x000000070c00720c */ /* 0x040fe40003f45270 */
[----:B------:R-:W-:Y:S02]  /*6420*/  SEL R16, RZ, 0x1, P4 ;  /* 0x00000001ff107807 */ /* 0x000fe40002000000 */
[----:B------:R-:W-:Y:S01]  /*6430*/  PRMT R13, R13, 0x40, R14 ;  /* 0x000000400d0d7816 */ /* 0x000fe2000000000e */
[----:B------:R-:W-:Y:S01]  /*6440*/  VIADD R14, R11, 0x1 ;  /* 0x000000010b0e7836 */ /* 0x000fe20000000000 */
[----:B------:R-:W-:Y:S02]  /*6450*/  LOP3.LUT R5, R5, R16, RZ, 0x3c, !PT ;  /* 0x0000001005057212 */ /* 0x000fe400078e3cff */
[----:B------:R-:W-:-:S02]  /*6460*/  SEL R12, R12, RZ, P2 ;  /* 0x000000ff0c0c7207 */ /* 0x000fc40001000000 */
[----:B------:R-:W-:Y:S02]  /*6470*/  UIADD3 UR4, -UR5, URZ, URZ ;  /* 0x0000003f05047290 */ /* 0x000fe4000fffe13f */
[----:B------:R-:W-:Y:S01]  /*6480*/  UIMAD.WIDE.U32 UR6, UR5, UR10, URZ ;  /* 0x0000000a050672a5 */ /* 0x000fe2000f8e003f */
[----:B------:R-:W-:Y:S01]  /*6490*/  @P2 IMAD.MOV R14, RZ, RZ, R11 ;  /* 0x000000ffff0e2224 */ /* 0x000fe200078e020b */
[----:B------:R-:W-:Y:S01]  /*64a0*/  UMOV UR21, UR5 ;  /* 0x0000000500157c82 */ /* 0x000fe20008000000 */
[----:B------:R-:W-:Y:S01]  /*64b0*/  UMOV UR10, UR18 ;  /* 0x00000012000a7c82 */ /* 0x000fe20008000000 */
[----:B------:R-:W-:Y:S01]  /*64c0*/  IMAD R15, R15, UR4, R22 ;  /* 0x000000040f0f7c24 */ /* 0x000fe2000f8e0216 */
[----:B------:R-:W-:Y:S01]  /*64d0*/  @UP0 USHF.R.U32.HI UR21, URZ, UR11, UR7 ;  /* 0x0000000b3f150299 */ /* 0x000fe20008011607 */
[----:B------:R-:W-:Y:S01]  /*64e0*/  R2UR UR11, R2 ;  /* 0x00000000020b72ca */ /* 0x000fe200000e0000 */
[----:B------:R-:W-:Y:S01]  /*64f0*/  UIADD3 UR4, UP1, UR24, 0xf0, URZ ;  /* 0x000000f018047890 */ /* 0x000fe2000ff3e03f */
[----:B------:R-:W-:Y:S01]  /*6500*/  R2UR UR7, R13 ;  /* 0x000000000d0772ca */ /* 0x000fe200000e0000 */
[----:B------:R-:W-:Y:S01]  /*6510*/  UIADD3 UR6, -UR21, URZ, URZ ;  /* 0x0000003f15067290 */ /* 0x000fe2000fffe13f */
[----:B------:R-:W-:Y:S01]  /*6520*/  R2UR UR19, R15 ;  /* 0x000000000f1372ca */ /* 0x000fe200000e0000 */
[----:B------:R-:W-:Y:S01]  /*6530*/  UIADD3 UR24, UP2, UR24, 0x1f0, URZ ;  /* 0x000001f018187890 */ /* 0x000fe2000ff5e03f */
[----:B0-----:R-:W-:Y:S01]  /*6540*/  ISETP.NE.AND P3, PT, R14, R17, PT ;  /* 0x000000110e00720c */ /* 0x001fe20003f65270 */
[----:B------:R-:W-:Y:S01]  /*6550*/  UIMAD UR20, UR20, UR6, UR5 ;  /* 0x00000006141472a4 */ /* 0x000fe2000f8e0205 */
[----:B------:R-:W-:Y:S01]  /*6560*/  VIADD R13, R10, 0x1 ;  /* 0x000000010a0d7836 */ /* 0x000fe20000000000 */
[----:B------:R-:W-:Y:S01]  /*6570*/  UIADD3.X UR5, URZ, UR25, URZ, UP1, !UPT ;  /* 0x000000193f057290 */ /* 0x000fe20008ffe43f */
[----:B------:R-:W-:Y:S01]  /*6580*/  SEL R11, R14, RZ, P3 ;  /* 0x000000ff0e0b7207 */ /* 0x000fe20001800000 */
[----:B------:R-:W-:-:S02]  /*6590*/  UIMAD UR20, UR20, UR15, UR23 ;  /* 0x0000000f141472a4 */ /* 0x000fc4000f8e0217 */
[----:B------:R-:W-:Y:S02]  /*65a0*/  UIADD3.X UR25, URZ, UR25, URZ, UP2, !UPT ;  /* 0x000000193f197290 */ /* 0x000fe400097fe43f */
[----:B------:R-:W-:Y:S02]  /*65b0*/  UPRMT UR6, UR7, 0x5410, URZ ;  /* 0x0000541007067896 */ /* 0x000fe4000800003f */
[----:B------:R-:W-:Y:S02]  /*65c0*/  UIMAD UR19, UR19, UR14, UR22 ;  /* 0x0000000e131372a4 */ /* 0x000fe4000f8e0216 */
[----:B------:R-:W-:-:S04]  /*65d0*/  @P3 IMAD.MOV R13, RZ, RZ, R10 ;  /* 0x000000ffff0d3224 */ /* 0x000fc800078e020a */
[----:B------:R-:W-:-:S03]  /*65e0*/  IMAD.MOV.U32 R10, RZ, RZ, R13 ;  /* 0x000000ffff0a7224 */ /* 0x000fc600078e000d */
[----:B------:R0:W-:Y:S01]  /*65f0*/  UTMALDG.4D.IM2COL [UR16], [UR4], UR6 ;  /* 0x00000010040073b4 */ /* 0x0001e20008058006 */
[----:B------:R0:W-:Y:S02]  /*6600*/  UTMALDG.4D.MULTICAST [UR8], [UR24], UR26, desc[UR28] ;  /* 0x00001c08180073b4 */ /* 0x0001e4000801981a */
[----:B0-----:R-:W-:Y:S05]  /*6610*/  @P5 BRA `(.L_x_157) ;  /* 0xfffffff800985947 */ /* 0x001fea000383ffff */
.L_x_153:
[----:B------:R-:W-:Y:S01]  /*6620*/  ISETP.GE.U32.AND P2, PT, R6, 0x12, PT ;  /* 0x000000120600780c */ /* 0x000fe20003f46070 */
[----:B------:R-:W-:Y:S05]  /*6630*/  WARPSYNC.ALL ;  /* 0x0000000000007948 */ /* 0x000fea0003800000 */
[----:B------:R-:W-:-:S07]  /*6640*/  ELECT P1, URZ, PT ;  /* 0x00000000003f782f */ /* 0x000fce0003820000 */
[----:B---3-5:R-:W-:-:S05]  /*6650*/  @P2 IMAD.WIDE.U32 R2, R6, 0x38e38e39, RZ ;  /* 0x38e38e3906022825 */ /* 0x028fca00078e00ff */
[----:B--2---:R-:W-:-:S04]  /*6660*/  @P2 SHF.R.U32.HI R0, RZ, 0x2, R3 ;  /* 0x00000002ff002819 */ /* 0x004fc80000011603 */
[----:B------:R-:W-:-:S04]  /*6670*/  @P2 LOP3.LUT R0, R0, 0x1, RZ, 0xc0, !PT ;  /* 0x0000000100002812 */ /* 0x000fc800078ec0ff */
[----:B------:R-:W-:Y:S01]  /*6680*/  @P2 ISETP.NE.U32.AND P0, PT, R0, 0x1, PT ;  /* 0x000000010000280c */ /* 0x000fe20003f05070 */
[----:B------:R-:W-:-:S12]  /*6690*/  @!P1 EXIT ;  /* 0x000000000000994d */ /* 0x000fd80003800000 */
[----:B------:R-:W-:Y:S02]  /*66a0*/  LOP3.LUT R4, R4, 0x2, RZ, 0xfc, !PT ;  /* 0x0000000204047812 */ /* 0x000fe400078efcff */
[----:B------:R-:W-:Y:S02]  /*66b0*/  @P2 ISETP.NE.U32.AND.EX P0, PT, RZ, RZ, PT, P0 ;  /* 0x000000ffff00220c */ /* 0x000fe40003f05100 */
[----:B------:R-:W-:Y:S01]  /*66c0*/  ISETP.NE.AND P1, PT, R4, 0x3, PT ;  /* 0x000000030400780c */ /* 0x000fe20003f25270 */
[----:B------:R-:W-:Y:S01]  /*66d0*/  IMAD.MOV.U32 R4, RZ, RZ, 0x1 ;  /* 0x00000001ff047424 */ /* 0x000fe200078e00ff */
[----:B------:R-:W-:-:S11]  /*66e0*/  @P2 SEL R4, RZ, 0x1, !P0 ;  /* 0x00000001ff042807 */ /* 0x000fd60004000000 */
[----:B------:R-:W-:Y:S05]  /*66f0*/  @!P1 BRA `(.L_x_158) ;  /* 0x0000000000049947 */ /* 0x000fea0003800000 */
[----:B------:R-:W-:Y:S01]  /*6700*/  BPT.TRAP 0x1 ;  /* 0x000000040000795c */ /* 0x000fe20000300000 */
.L_x_158:
[----:B------:R-:W0:Y:S01]  /*6710*/  S2R R5, SR_CgaCtaId ;  /* 0x0000000000057919 */ /* 0x000e220000008800 */
[----:B------:R-:W-:Y:S01]  /*6720*/  IMAD.WIDE.U32 R2, R6, 0x38e38e39, RZ ;  /* 0x38e38e3906027825 */ /* 0x000fe200078e00ff */
[----:B------:R-:W-:-:S04]  /*6730*/  MOV R0, 0x400 ;  /* 0x0000040000007802 */ /* 0x000fc80000000f00 */
[----:B------:R-:W-:-:S05]  /*6740*/  SHF.R.U32.HI R3, RZ, 0x2, R3 ;  /* 0x00000002ff037819 */ /* 0x000fca0000011603 */
[----:B------:R-:W-:Y:S01]  /*6750*/  IMAD R3, R3, -0x12, R6 ;  /* 0xffffffee03037824 */ /* 0x000fe200078e0206 */
[----:B0-----:R-:W-:Y:S02]  /*6760*/  LEA R0, R5, R0, 0x18 ;  /* 0x0000000005007211 */ /* 0x001fe400078ec0ff */
[----:B------:R-:W-:-:S03]  /*6770*/  SHF.L.U32 R5, R4, 0x1f, RZ ;  /* 0x0000001f04057819 */ /* 0x000fc600000006ff */
[----:B------:R-:W-:-:S04]  /*6780*/  VIADD R0, R0, 0x36090 ;  /* 0x0003609000007836 */ /* 0x000fc80000000000 */
[----:B------:R-:W-:-:S07]  /*6790*/  IMAD R2, R3, 0x8, R0 ;  /* 0x0000000803027824 */ /* 0x000fce00078e0200 */
.L_x_159:
[----:B0-----:R0:W1:Y:S02]  /*67a0*/  SYNCS.PHASECHK.TRANS64.TRYWAIT P0, [R2+URZ], R5 ;  /* 0x00000005020075a7 */ /* 0x001064000800017f */
[----:B-1----:R-:W-:Y:S05]  /*67b0*/  @!P0 NANOSLEEP.SYNCS 0x989680 ;  /* 0x009896800000895d */ /* 0x002fea0003900000 */
[----:B------:R-:W1:Y:S02]  /*67c0*/  @!P0 SYNCS.PHASECHK.TRANS64 P0, [R2+URZ], R5 ;  /* 0x00000005020085a7 */ /* 0x000e64000800007f */
[----:B-1----:R-:W-:Y:S05]  /*67d0*/  @!P0 BRA `(.L_x_159) ;  /* 0xfffffffc00f08947 */ /* 0x002fea000383ffff */
[----:B------:R-:W-:-:S05]  /*67e0*/  VIADD R3, R3, 0x1 ;  /* 0x0000000103037836 */ /* 0x000fca0000000000 */
[----:B------:R-:W-:-:S04]  /*67f0*/  ISETP.NE.AND P0, PT, R3, 0x12, PT ;  /* 0x000000120300780c */ /* 0x000fc80003f05270 */
[----:B0-----:R-:W-:Y:S02]  /*6800*/  SEL R5, RZ, 0x1, P0 ;  /* 0x00000001ff057807 */ /* 0x001fe40000000000 */
[----:B------:R-:W-:Y:S02]  /*6810*/  SEL R3, R3, RZ, P0 ;  /* 0x000000ff03037207 */ /* 0x000fe40000000000 */
[----:B------:R-:W-:-:S03]  /*6820*/  LOP3.LUT R7, R4, R5, RZ, 0x3c, !PT ;  /* 0x0000000504077212 */ /* 0x000fc600078e3cff */
[----:B------:R-:W-:Y:S01]  /*6830*/  IMAD R2, R3, 0x8, R0 ;  /* 0x0000000803027824 */ /* 0x000fe200078e0200 */
[----:B------:R-:W-:-:S07]  /*6840*/  SHF.L.U32 R5, R7, 0x1f, RZ ;  /* 0x0000001f07057819 */ /* 0x000fce00000006ff */
.L_x_160:
        /* <DEDUP_REMOVED lines=11> */
.L_x_161:
        /* <DEDUP_REMOVED lines=11> */
.L_x_162:
        /* <DEDUP_REMOVED lines=11> */
.L_x_163:
        /* <DEDUP_REMOVED lines=11> */
.L_x_164:
        /* <DEDUP_REMOVED lines=11> */
.L_x_165:
        /* <DEDUP_REMOVED lines=11> */
.L_x_166:
        /* <DEDUP_REMOVED lines=11> */
.L_x_167:
        /* <DEDUP_REMOVED lines=11> */
.L_x_168:
        /* <DEDUP_REMOVED lines=11> */
.L_x_169:
        /* <DEDUP_REMOVED lines=11> */
.L_x_170:
        /* <DEDUP_REMOVED lines=11> */
.L_x_171:
        /* <DEDUP_REMOVED lines=11> */
.L_x_172:
        /* <DEDUP_REMOVED lines=11> */
.L_x_173:
        /* <DEDUP_REMOVED lines=11> */
.L_x_174:
        /* <DEDUP_REMOVED lines=11> */
.L_x_175:
        /* <DEDUP_REMOVED lines=11> */
.L_x_176:
[----:B0-----:R0:W1:Y:S02]  /*7350*/  SYNCS.PHASECHK.TRANS64.TRYWAIT P0, [R3+URZ], R0 ;  /* 0x00000000030075a7 */ /* 0x001064000800017f */
[----:B-1----:R-:W-:Y:S05]  /*7360*/  @!P0 NANOSLEEP.SYNCS 0x989680 ;  /* 0x009896800000895d */ /* 0x002fea0003900000 */
[----:B------:R-:W1:Y:S02]  /*7370*/  @!P0 SYNCS.PHASECHK.TRANS64 P0, [R3+URZ], R0 ;  /* 0x00000000030085a7 */ /* 0x000e64000800007f */
[----:B-1----:R-:W-:Y:S05]  /*7380*/  @P0 EXIT ;  /* 0x000000000000094d */ /* 0x002fea0003800000 */
[----:B------:R-:W-:Y:S05]  /*7390*/  BRA `(.L_x_176) ;  /* 0xfffffffc00ec7947 */ /* 0x000fea000383ffff */
.L_x_177:
[----:B------:R-:W-:-:S00]  /*73a0*/  BRA `(.L_x_177) ;  /* 0xfffffffc00fc7947 */ /* 0x000fc0000383ffff */
[----:B------:R-:W-:-:S00]  /*73b0*/  NOP ;  /* 0x0000000000007918 */ /* 0x000fc00000000000 */
        /* <DEDUP_REMOVED lines=12> */
.L_x_178:


//--------------------- .nv.shared._ZN7cutlass13device_kernelINS_4conv6kernel13ConvUniversalINS1_16ConvProblemShapeILNS1_8OperatorE0ELi2EEENS1_10collective14CollectiveConvINS1_46MainloopSm90TmaGmmaWarpSpecializedImplicitGemmILS5_0ELi18ELi2EN4cute5tupleIJNSA_1CILi2EEENSC_ILi1EEESE_EEENS1_36KernelImplicitTmaWarpSpecializedSm90ELi1EEENSB_IJNSC_ILi64EEENSC_ILi128EEENSB_IJNSC_ILi32EEEEEEEEENS_10bfloat16_tESN_NSA_8TiledMMAINSA_8MMA_AtomIJNSA_4SM904GMMA28MMA_64x128x16_F32BF16BF16_SSILNSR_5MajorE0ELST_0ELNSR_7ScaleInE1ELSU_1EEEEEENSA_6LayoutINSB_IJSE_SE_SE_EEENSB_IJNSC_ILi0EEESZ_SZ_EEEEENSB_IJNSA_10UnderscoreES12_S12_EEEEENS7_6detail26Sm90ImplicitGemmTileTraitsINSA_20SM90_TMA_LOAD_IM2COLENSA_14ComposedLayoutINSA_7SwizzleILi2ELi4ELi3EEENSA_18smem_ptr_flag_bitsILi16EEENSX_INSB_IJNSB_IJNSC_ILi8EEES1D_EEENSB_IJSK_SE_EEENSB_IJSE_NSC_ILi18EEEEEEEEENSB_IJNSB_IJSK_NSC_ILi256EEEEEENSB_IJSE_SZ_EEENSB_IJSZ_NSC_ILi2048EEEEEEEEEEEEEvEENS16_INSA_23SM90_TMA_LOAD_MULTICASTENS18_IS1A_S1C_NSX_INSB_IJNSB_IJS1D_NSC_ILi16EEEEEES1F_S1H_EEENSB_IJS1K_S1L_NSB_IJSZ_NSC_ILi4096EEEEEEEEEEEEEvEEEENS_8epilogue10collective6detail29Sm90TmaWarpSpecializedAdapterINS24_15DefaultEpilogueISN_NSB_IJNSB_IJlllEEESE_SZ_EEES29_NS23_6thread17LinearCombinationISN_Li1EffLNS2A_9ScaleType4KindE0ELNS_15FloatRoundStyleE2ESN_EENS_4gemm15EpilogueDefaultEEEEEvvEEEEvNT_6ParamsE --------------------------
	.section	.nv.shared._ZN7cutlass13device_kernelINS_4conv6kernel13ConvUniversalINS1_16ConvProblemShapeILNS1_8OperatorE0ELi2EEENS1_10collective14CollectiveConvINS1_46MainloopSm90TmaGmmaWarpSpecializedImplicitGemmILS5_0ELi18ELi2EN4cute5tupleIJNSA_1CILi2EEENSC_ILi1EEESE_EEENS1_36KernelImplicitTmaWarpSpecializedSm90ELi1EEENSB_IJNSC_ILi64EEENSC_ILi128EEENSB_IJNSC_ILi32EEEEEEEEENS_10bfloat16_tESN_NSA_8TiledMMAINSA_8MMA_AtomIJNSA_4SM904GMMA28MMA_64x128x16_F32BF16BF16_SSILNSR_5MajorE0ELST_0ELNSR_7ScaleInE1ELSU_1EEEEEENSA_6LayoutINSB_IJSE_SE_SE_EEENSB_IJNSC_ILi0EEESZ_SZ_EEEEENSB_IJNSA_10UnderscoreES12_S12_EEEEENS7_6detail26Sm90ImplicitGemmTileTraitsINSA_20SM90_TMA_LOAD_IM2COLENSA_14ComposedLayoutINSA_7SwizzleILi2ELi4ELi3EEENSA_18smem_ptr_flag_bitsILi16EEENSX_INSB_IJNSB_IJNSC_ILi8EEES1D_EEENSB_IJSK_SE_EEENSB_IJSE_NSC_ILi18EEEEEEEEENSB_IJNSB_IJSK_NSC_ILi256EEEEEENSB_IJSE_SZ_EEENSB_IJSZ_NSC_ILi2048EEEEEEEEEEEEEvEENS16_INSA_23SM90_TMA_LOAD_MULTICASTENS18_IS1A_S1C_NSX_INSB_IJNSB_IJS1D_NSC_ILi16EEEEEES1F_S1H_EEENSB_IJS1K_S1L_NSB_IJSZ_NSC_ILi4096EEEEEEEEEEEEEvEEEENS_8epilogue10collective6detail29Sm90TmaWarpSpecializedAdapterINS24_15DefaultEpilogueISN_NSB_IJNSB_IJlllEEESE_SZ_EEES29_NS23_6thread17LinearCombinationISN_Li1EffLNS2A_9ScaleType4KindE0ELNS_15FloatRoundStyleE2ESN_EENS_4gemm15EpilogueDefaultEEEEEvvEEEEvNT_6ParamsE,"aw",@nobits
	.sectionflags	@""
	.align	16
	.zero		1024


//--------------------- .nv.shared.reserved.0     --------------------------
	.section	.nv.shared.reserved.0,"aw",@nobits
	.weak		__nv_reservedSMEM_offset_0_alias
	.size		__nv_reservedSMEM_offset_0_alias, 0, 0
	.other		__nv_reservedSMEM_offset_0_alias,@"STO_CUDA_RESERVED_SHARED STV_DEFAULT"
__nv_reservedSMEM_offset_0_alias:
	.zero		0


//--------------------- .nv.global                --------------------------
	.section	.nv.global,"aw",@nobits
.nv.global:
	.type		_ZN39_INTERNAL_42f68f04_4_k_cu_4ad411bb_29614cute1_E,@object
	.size		_ZN39_INTERNAL_42f68f04_4_k_cu_4ad411bb_29614cute1_E,(_ZN39_INTERNAL_42f68f04_4_k_cu_4ad411bb_29614cuda3std3__45__cpo6cbeginE - _ZN39_INTERNAL_42f68f04_4_k_cu_4ad411bb_29614cute1_E)
_ZN39_INTERNAL_42f68f04_4_k_cu_4ad411bb_29614cute1_E:
	.zero		1
	.type		_ZN39_INTERNAL_42f68f04_4_k_cu_4ad411bb_29614cuda3std3__45__cpo6cbeginE,@object
	.size		_ZN39_INTERNAL_42f68f04_4_k_cu_4ad411bb_29614cuda3std3__45__cpo6cbeginE,(_ZN39_INTERNAL_42f68f04_4_k_cu_4ad411bb_29614cuda3std3__48in_placeE - _ZN39_INTERNAL_42f68f04_4_k_cu_4ad411bb_29614cuda3std3__45__cpo6cbeginE)
_ZN39_INTERNAL_42f68f04_4_k_cu_4ad411bb_29614cuda3std3__45__cpo6cbeginE:
	.zero		1
	.type		_ZN39_INTERNAL_42f68f04_4_k_cu_4ad411bb_29614cuda3std3__48in_placeE,@object
	.size		_ZN39_INTERNAL_42f68f04_4_k_cu_4ad411bb_29614cuda3std3__48in_placeE,(_ZN39_INTERNAL_42f68f04_4_k_cu_4ad411bb_29614cuda3std6ranges3__45__cpo9iter_moveE - _ZN39_INTERNAL_42f68f04_4_k_cu_4ad411bb_29614cuda3std3__48in_placeE)
_ZN39_INTERNAL_42f68f04_4_k_cu_4ad411bb_29614cuda3std3__48in_placeE:
	.zero		1
	.type		_ZN39_INTERNAL_42f68f04_4_k_cu_4ad411bb_29614cuda3std6ranges3__45__cpo9iter_moveE,@object
	.size		_ZN39_INTERNAL_42f68f04_4_k_cu_4ad411bb_29614cuda3std6ranges3__45__cpo9iter_moveE,(_ZN39_INTERNAL_42f68f04_4_k_cu_4ad411bb_29614cuda3std3__45__cpo5beginE - _ZN39_INTERNAL_42f68f04_4_k_cu_4ad411bb_29614cuda3std6ranges3__45__cpo9iter_moveE)
_ZN39_INTERNAL_42f68f04_4_k_cu_4ad411bb_29614cuda3std6ranges3__45__cpo9iter_moveE:
	.zero		1
	.type		_ZN39_INTERNAL_42f68f04_4_k_cu_4ad411bb_29614cuda3std3__45__cpo5beginE,@object
	.size		_ZN39_INTERNAL_42f68f04_4_k_cu_4ad411bb_29614cuda3std3__45__cpo5beginE,(_ZN39_INTERNAL_42f68f04_4_k_cu_4ad411bb_29614cuda3std3__441_GLOBAL__N__42f68f04_4_k_cu_4ad411bb_29616ignoreE - _ZN39_INTERNAL_42f68f04_4_k_cu_4ad411bb_29614cuda3std3__45__cpo5beginE)
_ZN39_INTERNAL_42f68f04_4_k_cu_4ad411bb_29614cuda3std3__45__cpo5beginE:
	.zero		1
	.type		_ZN39_INTERNAL_42f68f04_4_k_cu_4ad411bb_29614cuda3std3__441_GLOBAL__N__42f68f04_4_k_cu_4ad411bb_29616ignoreE,@object
	.size		_ZN39_INTERNAL_42f68f04_4_k_cu_4ad411bb_29614cuda3std3__441_GLOBAL__N__42f68f04_4_k_cu_4ad411bb_29616ignoreE,(_ZN39_INTERNAL_42f68f04_4_k_cu_4ad411bb_29614cute7productE - _ZN39_INTERNAL_42f68f04_4_k_cu_4ad411bb_29614cuda3std3__441_GLOBAL__N__42f68f04_4_k_cu_4ad411bb_29616ignoreE)
_ZN39_INTERNAL_42f68f04_4_k_cu_4ad411bb_29614cuda3std3__441_GLOBAL__N__42f68f04_4_k_cu_4ad411bb_29616ignoreE:
	.zero		1
	.type		_ZN39_INTERNAL_42f68f04_4_k_cu_4ad411bb_29614cute7productE,@object
	.size		_ZN39_INTERNAL_42f68f04_4_k_cu_4ad411bb_29614cute7productE,(_ZN39_INTERNAL_42f68f04_4_k_cu_4ad411bb_29614cuda3std3__45__cpo3endE - _ZN39_INTERNAL_42f68f04_4_k_cu_4ad411bb_29614cute7productE)
_ZN39_INTERNAL_42f68f04_4_k_cu_4ad411bb_29614cute7productE:
	.zero		1
	.type		_ZN39_INTERNAL_42f68f04_4_k_cu_4ad411bb_29614cuda3std3__45__cpo3endE,@object
	.size		_ZN39_INTERNAL_42f68f04_4_k_cu_4ad411bb_29614cuda3std3__45__cpo3endE,(_ZN39_INTERNAL_42f68f04_4_k_cu_4ad411bb_29614cuda3std3__419piecewise_constructE - _ZN39_INTERNAL_42f68f04_4_k_cu_4ad411bb_29614cuda3std3__45__cpo3endE)
_ZN39_INTERNAL_42f68f04_4_k_cu_4ad411bb_29614cuda3std3__45__cpo3endE:
	.zero		1
	.type		_ZN39_INTERNAL_42f68f04_4_k_cu_4ad411bb_29614cuda3std3__419piecewise_constructE,@object
	.size		_ZN39_INTERNAL_42f68f04_4_k_cu_4ad411bb_29614cuda3std3__419piecewise_constructE,(_ZN39_INTERNAL_42f68f04_4_k_cu_4ad411bb_29614cuda3std3__45__cpo4cendE - _ZN39_INTERNAL_42f68f04_4_k_cu_4ad411bb_29614cuda3std3__419piecewise_constructE)
_ZN39_INTERNAL_42f68f04_4_k_cu_4ad411bb_29614cuda3std3__419piecewise_constructE:
	.zero		1
	.type		_ZN39_INTERNAL_42f68f04_4_k_cu_4ad411bb_29614cuda3std3__45__cpo4cendE,@object
	.size		_ZN39_INTERNAL_42f68f04_4_k_cu_4ad411bb_29614cuda3std3__45__cpo4cendE,(_ZN39_INTERNAL_42f68f04_4_k_cu_4ad411bb_29614cuda3std6ranges3__45__cpo4swapE - _ZN39_INTERNAL_42f68f04_4_k_cu_4ad411bb_29614cuda3std3__45__cpo4cendE)
_ZN39_INTERNAL_42f68f04_4_k_cu_4ad411bb_29614cuda3std3__45__cpo4cendE:
	.zero		1
	.type		_ZN39_INTERNAL_42f68f04_4_k_cu_4ad411bb_29614cuda3std6ranges3__45__cpo4swapE,@object
	.size		_ZN39_INTERNAL_42f68f04_4_k_cu_4ad411bb_29614cuda3std6ranges3__45__cpo4swapE,(.L_7 - _ZN39_INTERNAL_42f68f04_4_k_cu_4ad411bb_29614cuda3std6ranges3__45__cpo4swapE)
_ZN39_INTERNAL_42f68f04_4_k_cu_4ad411bb_29614cuda3std6ranges3__45__cpo4swapE:
	.zero		1
.L_7:


//--------------------- .nv.constant0._ZN7cutlass13device_kernelINS_4conv6kernel13ConvUniversalINS1_16ConvProblemShapeILNS1_8OperatorE0ELi2EEENS1_10collective14CollectiveConvINS1_46MainloopSm90TmaGmmaWarpSpecializedImplicitGemmILS5_0ELi18ELi2EN4cute5tupleIJNSA_1CILi2EEENSC_ILi1EEESE_EEENS1_36KernelImplicitTmaWarpSpecializedSm90ELi1EEENSB_IJNSC_ILi64EEENSC_ILi128EEENSB_IJNSC_ILi32EEEEEEEEENS_10bfloat16_tESN_NSA_8TiledMMAINSA_8MMA_AtomIJNSA_4SM904GMMA28MMA_64x128x16_F32BF16BF16_SSILNSR_5MajorE0ELST_0ELNSR_7ScaleInE1ELSU_1EEEEEENSA_6LayoutINSB_IJSE_SE_SE_EEENSB_IJNSC_ILi0EEESZ_SZ_EEEEENSB_IJNSA_10UnderscoreES12_S12_EEEEENS7_6detail26Sm90ImplicitGemmTileTraitsINSA_20SM90_TMA_LOAD_IM2COLENSA_14ComposedLayoutINSA_7SwizzleILi2ELi4ELi3EEENSA_18smem_ptr_flag_bitsILi16EEENSX_INSB_IJNSB_IJNSC_ILi8EEES1D_EEENSB_IJSK_SE_EEENSB_IJSE_NSC_ILi18EEEEEEEEENSB_IJNSB_IJSK_NSC_ILi256EEEEEENSB_IJSE_SZ_EEENSB_IJSZ_NSC_ILi2048EEEEEEEEEEEEEvEENS16_INSA_23SM90_TMA_LOAD_MULTICASTENS18_IS1A_S1C_NSX_INSB_IJNSB_IJS1D_NSC_ILi16EEEEEES1F_S1H_EEENSB_IJS1K_S1L_NSB_IJSZ_NSC_ILi4096EEEEEEEEEEEEEvEEEENS_8epilogue10collective6detail29Sm90TmaWarpSpecializedAdapterINS24_15DefaultEpilogueISN_NSB_IJNSB_IJlllEEESE_SZ_EEES29_NS23_6thread17LinearCombinationISN_Li1EffLNS2A_9ScaleType4KindE0ELNS_15FloatRoundStyleE2ESN_EENS_4gemm15EpilogueDefaultEEEEEvvEEEEvNT_6ParamsE --------------------------
	.section	.nv.constant0._ZN7cutlass13device_kernelINS_4conv6kernel13ConvUniversalINS1_16ConvProblemShapeILNS1_8OperatorE0ELi2EEENS1_10collective14CollectiveConvINS1_46MainloopSm90TmaGmmaWarpSpecializedImplicitGemmILS5_0ELi18ELi2EN4cute5tupleIJNSA_1CILi2EEENSC_ILi1EEESE_EEENS1_36KernelImplicitTmaWarpSpecializedSm90ELi1EEENSB_IJNSC_ILi64EEENSC_ILi128EEENSB_IJNSC_ILi32EEEEEEEEENS_10bfloat16_tESN_NSA_8TiledMMAINSA_8MMA_AtomIJNSA_4SM904GMMA28MMA_64x128x16_F32BF16BF16_SSILNSR_5MajorE0ELST_0ELNSR_7ScaleInE1ELSU_1EEEEEENSA_6LayoutINSB_IJSE_SE_SE_EEENSB_IJNSC_ILi0EEESZ_SZ_EEEEENSB_IJNSA_10UnderscoreES12_S12_EEEEENS7_6detail26Sm90ImplicitGemmTileTraitsINSA_20SM90_TMA_LOAD_IM2COLENSA_14ComposedLayoutINSA_7SwizzleILi2ELi4ELi3EEENSA_18smem_ptr_flag_bitsILi16EEENSX_INSB_IJNSB_IJNSC_ILi8EEES1D_EEENSB_IJSK_SE_EEENSB_IJSE_NSC_ILi18EEEEEEEEENSB_IJNSB_IJSK_NSC_ILi256EEEEEENSB_IJSE_SZ_EEENSB_IJSZ_NSC_ILi2048EEEEEEEEEEEEEvEENS16_INSA_23SM90_TMA_LOAD_MULTICASTENS18_IS1A_S1C_NSX_INSB_IJNSB_IJS1D_NSC_ILi16EEEEEES1F_S1H_EEENSB_IJS1K_S1L_NSB_IJSZ_NSC_ILi4096EEEEEEEEEEEEEvEEEENS_8epilogue10collective6detail29Sm90TmaWarpSpecializedAdapterINS24_15DefaultEpilogueISN_NSB_IJNSB_IJlllEEESE_SZ_EEES29_NS23_6thread17LinearCombinationISN_Li1EffLNS2A_9ScaleType4KindE0ELNS_15FloatRoundStyleE2ESN_EENS_4gemm15EpilogueDefaultEEEEEvvEEEEvNT_6ParamsE,"a",@progbits
	.sectionflags	@""
	.align	4
.nv.constant0._ZN7cutlass13device_kernelINS_4conv6kernel13ConvUniversalINS1_16ConvProblemShapeILNS1_8OperatorE0ELi2EEENS1_10collective14CollectiveConvINS1_46MainloopSm90TmaGmmaWarpSpecializedImplicitGemmILS5_0ELi18ELi2EN4cute5tupleIJNSA_1CILi2EEENSC_ILi1EEESE_EEENS1_36KernelImplicitTmaWarpSpecializedSm90ELi1EEENSB_IJNSC_ILi64EEENSC_ILi128EEENSB_IJNSC_ILi32EEEEEEEEENS_10bfloat16_tESN_NSA_8TiledMMAINSA_8MMA_AtomIJNSA_4SM904GMMA28MMA_64x128x16_F32BF16BF16_SSILNSR_5MajorE0ELST_0ELNSR_7ScaleInE1ELSU_1EEEEEENSA_6LayoutINSB_IJSE_SE_SE_EEENSB_IJNSC_ILi0EEESZ_SZ_EEEEENSB_IJNSA_10UnderscoreES12_S12_EEEEENS7_6detail26Sm90ImplicitGemmTileTraitsINSA_20SM90_TMA_LOAD_IM2COLENSA_14ComposedLayoutINSA_7SwizzleILi2ELi4ELi3EEENSA_18smem_ptr_flag_bitsILi16EEENSX_INSB_IJNSB_IJNSC_ILi8EEES1D_EEENSB_IJSK_SE_EEENSB_IJSE_NSC_ILi18EEEEEEEEENSB_IJNSB_IJSK_NSC_ILi256EEEEEENSB_IJSE_SZ_EEENSB_IJSZ_NSC_ILi2048EEEEEEEEEEEEEvEENS16_INSA_23SM90_TMA_LOAD_MULTICASTENS18_IS1A_S1C_NSX_INSB_IJNSB_IJS1D_NSC_ILi16EEEEEES1F_S1H_EEENSB_IJS1K_S1L_NSB_IJSZ_NSC_ILi4096EEEEEEEEEEEEEvEEEENS_8epilogue10collective6detail29Sm90TmaWarpSpecializedAdapterINS24_15DefaultEpilogueISN_NSB_IJNSB_IJlllEEESE_SZ_EEES29_NS23_6thread17LinearCombinationISN_Li1EffLNS2A_9ScaleType4KindE0ELNS_15FloatRoundStyleE2ESN_EENS_4gemm15EpilogueDefaultEEEEEvvEEEEvNT_6ParamsE:
	.zero		1536


//--------------------- SYMBOLS --------------------------

	.type		.nv.reservedSmem.offset0,@object
	.size		.nv.reservedSmem.offset0,0x4
